//
// Generated by NVIDIA NVVM Compiler
//
// Compiler Build ID: CL-36424714
// Cuda compilation tools, release 13.0, V13.0.88
// Based on NVVM 20.0.0
//

.version 9.0
.target sm_100
.address_size 64

.extern .func __assertfail
(
	.param .b64 __assertfail_param_0,
	.param .b64 __assertfail_param_1,
	.param .b32 __assertfail_param_2,
	.param .b64 __assertfail_param_3,
	.param .b64 __assertfail_param_4
)
;
.global .align 1 .b8 __unnamed_1[138] = {118, 111, 105, 100, 32, 100, 114, 97, 119, 95, 104, 101, 97, 116, 109, 97, 112, 95, 98, 97, 116, 99, 104, 101, 100, 95, 99, 117, 100, 97, 95, 107, 101, 114, 110, 101, 108, 40, 102, 108, 111, 97, 116, 32, 42, 44, 32, 99, 111, 110, 115, 116, 32, 105, 110, 116, 32, 42, 44, 32, 99, 111, 110, 115, 116, 32, 105, 110, 116, 32, 42, 44, 32, 99, 111, 110, 115, 116, 32, 105, 110, 116, 32, 42, 44, 32, 105, 110, 116, 44, 32, 105, 110, 116, 44, 32, 105, 110, 116, 44, 32, 102, 108, 111, 97, 116, 44, 32, 102, 108, 111, 97, 116, 44, 32, 105, 110, 116, 44, 32, 105, 110, 116, 44, 32, 99, 111, 110, 115, 116, 32, 105, 110, 116, 32, 42, 41};
.global .align 1 .b8 $str[38] = {108, 97, 98, 101, 108, 32, 62, 61, 32, 48, 32, 38, 38, 32, 108, 97, 98, 101, 108, 32, 60, 32, 109, 97, 120, 95, 110, 117, 109, 95, 99, 108, 97, 115, 115, 101, 115};
.global .align 1 .b8 $str$1[27] = {47, 116, 109, 112, 47, 115, 97, 115, 115, 95, 99, 117, 95, 111, 101, 57, 115, 50, 109, 55, 105, 47, 107, 46, 99, 117};

.entry _Z24draw_heatmap_cuda_kernelPfPKiS1_S1_iiffii(
	.param .u64 .ptr .align 1 _Z24draw_heatmap_cuda_kernelPfPKiS1_S1_iiffii_param_0,
	.param .u64 .ptr .align 1 _Z24draw_heatmap_cuda_kernelPfPKiS1_S1_iiffii_param_1,
	.param .u64 .ptr .align 1 _Z24draw_heatmap_cuda_kernelPfPKiS1_S1_iiffii_param_2,
	.param .u64 .ptr .align 1 _Z24draw_heatmap_cuda_kernelPfPKiS1_S1_iiffii_param_3,
	.param .u32 _Z24draw_heatmap_cuda_kernelPfPKiS1_S1_iiffii_param_4,
	.param .u32 _Z24draw_heatmap_cuda_kernelPfPKiS1_S1_iiffii_param_5,
	.param .f32 _Z24draw_heatmap_cuda_kernelPfPKiS1_S1_iiffii_param_6,
	.param .f32 _Z24draw_heatmap_cuda_kernelPfPKiS1_S1_iiffii_param_7,
	.param .u32 _Z24draw_heatmap_cuda_kernelPfPKiS1_S1_iiffii_param_8,
	.param .u32 _Z24draw_heatmap_cuda_kernelPfPKiS1_S1_iiffii_param_9
)
{
	.reg .pred 	%p<9>;
	.reg .b32 	%r<48>;
	.reg .b32 	%f<27>;
	.reg .b64 	%rd<16>;

	ld.param.u64 	%rd6, [_Z24draw_heatmap_cuda_kernelPfPKiS1_S1_iiffii_param_0];
	ld.param.u64 	%rd7, [_Z24draw_heatmap_cuda_kernelPfPKiS1_S1_iiffii_param_1];
	ld.param.u64 	%rd8, [_Z24draw_heatmap_cuda_kernelPfPKiS1_S1_iiffii_param_2];
	ld.param.u64 	%rd9, [_Z24draw_heatmap_cuda_kernelPfPKiS1_S1_iiffii_param_3];
	ld.param.u32 	%r24, [_Z24draw_heatmap_cuda_kernelPfPKiS1_S1_iiffii_param_4];
	ld.param.u32 	%r25, [_Z24draw_heatmap_cuda_kernelPfPKiS1_S1_iiffii_param_5];
	ld.param.f32 	%f5, [_Z24draw_heatmap_cuda_kernelPfPKiS1_S1_iiffii_param_6];
	ld.param.f32 	%f6, [_Z24draw_heatmap_cuda_kernelPfPKiS1_S1_iiffii_param_7];
	ld.param.u32 	%r26, [_Z24draw_heatmap_cuda_kernelPfPKiS1_S1_iiffii_param_8];
	mov.u32 	%r27, %ctaid.x;
	mov.u32 	%r1, %ntid.x;
	mov.u32 	%r28, %tid.x;
	mad.lo.s32 	%r44, %r27, %r1, %r28;
	setp.ge.s32 	%p1, %r44, %r26;
	@%p1 bra 	$L__BB0_12;
	mov.u32 	%r29, %nctaid.x;
	mul.lo.s32 	%r3, %r1, %r29;
	cvta.to.global.u64 	%rd1, %rd7;
	cvta.to.global.u64 	%rd2, %rd8;
	cvta.to.global.u64 	%rd3, %rd9;
	cvta.to.global.u64 	%rd4, %rd6;
$L__BB0_2:
	shl.b32 	%r30, %r44, 1;
	mul.wide.s32 	%rd10, %r30, 4;
	add.s64 	%rd11, %rd1, %rd10;
	ld.global.u32 	%r5, [%rd11];
	ld.global.u32 	%r6, [%rd11+4];
	mul.wide.s32 	%rd12, %r44, 4;
	add.s64 	%rd13, %rd2, %rd12;
	ld.global.u32 	%r7, [%rd13];
	add.s64 	%rd14, %rd3, %rd12;
	ld.global.u32 	%r8, [%rd14];
	shl.b32 	%r31, %r7, 1;
	or.b32  	%r32, %r31, 1;
	cvt.rn.f32.s32 	%f7, %r32;
	div.rn.f32 	%f8, %f7, %f5;
	add.f32 	%f9, %f8, %f8;
	mul.f32 	%f1, %f8, %f9;
	sub.s32 	%r33, %r25, %r5;
	sub.s32 	%r34, %r32, %r7;
	min.s32 	%r9, %r33, %r34;
	min.s32 	%r35, %r6, %r7;
	sub.s32 	%r36, %r24, %r6;
	min.s32 	%r10, %r36, %r34;
	neg.s32 	%r45, %r35;
	setp.le.s32 	%p2, %r10, %r45;
	@%p2 bra 	$L__BB0_11;
	min.s32 	%r37, %r5, %r7;
	neg.s32 	%r12, %r37;
	mad.lo.s32 	%r13, %r8, %r24, %r6;
	rcp.rn.f32 	%f2, %f1;
$L__BB0_4:
	setp.le.s32 	%p3, %r9, %r12;
	@%p3 bra 	$L__BB0_10;
	add.s32 	%r38, %r13, %r45;
	mad.lo.s32 	%r15, %r38, %r25, %r5;
	mul.lo.s32 	%r39, %r45, %r45;
	cvt.rn.f32.u32 	%f3, %r39;
	mov.u32 	%r46, %r12;
$L__BB0_6:
	mul.lo.s32 	%r40, %r46, %r46;
	cvt.rn.f32.u32 	%f10, %r40;
	add.s32 	%r41, %r15, %r46;
	add.f32 	%f11, %f3, %f10;
	neg.f32 	%f12, %f11;
	mul.f32 	%f13, %f2, %f12;
	fma.rn.f32 	%f14, %f13, 0f3BBB989D, 0f3F000000;
	cvt.sat.f32.f32 	%f15, %f14;
	mov.f32 	%f16, 0f4B400001;
	mov.f32 	%f17, 0f437C0000;
	fma.rm.f32 	%f18, %f15, %f17, %f16;
	add.f32 	%f19, %f18, 0fCB40007F;
	neg.f32 	%f20, %f19;
	fma.rn.f32 	%f21, %f13, 0f3FB8AA3B, %f20;
	fma.rn.f32 	%f22, %f13, 0f32A57060, %f21;
	mov.b32 	%r42, %f18;
	shl.b32 	%r43, %r42, 23;
	mov.b32 	%f23, %r43;
	ex2.approx.ftz.f32 	%f24, %f22;
	mul.f32 	%f25, %f24, %f23;
	mul.f32 	%f4, %f6, %f25;
	mul.wide.s32 	%rd15, %r41, 4;
	add.s64 	%rd5, %rd4, %rd15;
	ld.global.u32 	%r47, [%rd5];
	mov.b32 	%r18, %f4;
$L__BB0_7:
	mov.b32 	%f26, %r47;
	setp.le.f32 	%p4, %f4, %f26;
	@%p4 bra 	$L__BB0_9;
	atom.relaxed.global.cas.b32 	%r20, [%rd5], %r47, %r18;
	setp.ne.s32 	%p5, %r47, %r20;
	mov.u32 	%r47, %r20;
	@%p5 bra 	$L__BB0_7;
$L__BB0_9:
	add.s32 	%r46, %r46, 1;
	setp.ne.s32 	%p6, %r46, %r9;
	@%p6 bra 	$L__BB0_6;
$L__BB0_10:
	add.s32 	%r45, %r45, 1;
	setp.ne.s32 	%p7, %r45, %r10;
	@%p7 bra 	$L__BB0_4;
$L__BB0_11:
	add.s32 	%r44, %r44, %r3;
	setp.lt.s32 	%p8, %r44, %r26;
	@%p8 bra 	$L__BB0_2;
$L__BB0_12:
	ret;

}
.entry _Z32draw_heatmap_batched_cuda_kernelPfPKiS1_S1_iiiffiiS1_(
	.param .u64 .ptr .align 1 _Z32draw_heatmap_batched_cuda_kernelPfPKiS1_S1_iiiffiiS1__param_0,
	.param .u64 .ptr .align 1 _Z32draw_heatmap_batched_cuda_kernelPfPKiS1_S1_iiiffiiS1__param_1,
	.param .u64 .ptr .align 1 _Z32draw_heatmap_batched_cuda_kernelPfPKiS1_S1_iiiffiiS1__param_2,
	.param .u64 .ptr .align 1 _Z32draw_heatmap_batched_cuda_kernelPfPKiS1_S1_iiiffiiS1__param_3,
	.param .u32 _Z32draw_heatmap_batched_cuda_kernelPfPKiS1_S1_iiiffiiS1__param_4,
	.param .u32 _Z32draw_heatmap_batched_cuda_kernelPfPKiS1_S1_iiiffiiS1__param_5,
	.param .u32 _Z32draw_heatmap_batched_cuda_kernelPfPKiS1_S1_iiiffiiS1__param_6,
	.param .f32 _Z32draw_heatmap_batched_cuda_kernelPfPKiS1_S1_iiiffiiS1__param_7,
	.param .f32 _Z32draw_heatmap_batched_cuda_kernelPfPKiS1_S1_iiiffiiS1__param_8,
	.param .u32 _Z32draw_heatmap_batched_cuda_kernelPfPKiS1_S1_iiiffiiS1__param_9,
	.param .u32 _Z32draw_heatmap_batched_cuda_kernelPfPKiS1_S1_iiiffiiS1__param_10,
	.param .u64 .ptr .align 1 _Z32draw_heatmap_batched_cuda_kernelPfPKiS1_S1_iiiffiiS1__param_11
)
{
	.reg .pred 	%p<13>;
	.reg .b32 	%r<58>;
	.reg .b32 	%f<27>;
	.reg .b64 	%rd<27>;

	ld.param.u64 	%rd3, [_Z32draw_heatmap_batched_cuda_kernelPfPKiS1_S1_iiiffiiS1__param_0];
	ld.param.u64 	%rd4, [_Z32draw_heatmap_batched_cuda_kernelPfPKiS1_S1_iiiffiiS1__param_1];
	ld.param.u64 	%rd5, [_Z32draw_heatmap_batched_cuda_kernelPfPKiS1_S1_iiiffiiS1__param_2];
	ld.param.u64 	%rd6, [_Z32draw_heatmap_batched_cuda_kernelPfPKiS1_S1_iiiffiiS1__param_3];
	ld.param.u32 	%r25, [_Z32draw_heatmap_batched_cuda_kernelPfPKiS1_S1_iiiffiiS1__param_4];
	ld.param.u32 	%r26, [_Z32draw_heatmap_batched_cuda_kernelPfPKiS1_S1_iiiffiiS1__param_5];
	ld.param.u32 	%r27, [_Z32draw_heatmap_batched_cuda_kernelPfPKiS1_S1_iiiffiiS1__param_6];
	ld.param.f32 	%f6, [_Z32draw_heatmap_batched_cuda_kernelPfPKiS1_S1_iiiffiiS1__param_7];
	ld.param.f32 	%f7, [_Z32draw_heatmap_batched_cuda_kernelPfPKiS1_S1_iiiffiiS1__param_8];
	ld.param.u32 	%r29, [_Z32draw_heatmap_batched_cuda_kernelPfPKiS1_S1_iiiffiiS1__param_9];
	ld.param.u32 	%r28, [_Z32draw_heatmap_batched_cuda_kernelPfPKiS1_S1_iiiffiiS1__param_10];
	ld.param.u64 	%rd7, [_Z32draw_heatmap_batched_cuda_kernelPfPKiS1_S1_iiiffiiS1__param_11];
	mov.u32 	%r30, %ctaid.x;
	mov.u32 	%r31, %ntid.x;
	mov.u32 	%r32, %tid.x;
	mad.lo.s32 	%r1, %r30, %r31, %r32;
	mov.u32 	%r33, %ctaid.y;
	mov.u32 	%r34, %ntid.y;
	mov.u32 	%r35, %tid.y;
	mad.lo.s32 	%r2, %r33, %r34, %r35;
	setp.ge.s32 	%p1, %r1, %r29;
	@%p1 bra 	$L__BB1_15;
	cvta.to.global.u64 	%rd8, %rd6;
	mul.wide.s32 	%rd9, %r1, 4;
	add.s64 	%rd10, %rd8, %rd9;
	ld.global.u32 	%r36, [%rd10];
	setp.ge.s32 	%p2, %r2, %r36;
	@%p2 bra 	$L__BB1_15;
	mad.lo.s32 	%r3, %r27, %r1, %r2;
	shl.b32 	%r37, %r3, 1;
	cvta.to.global.u64 	%rd11, %rd4;
	mul.wide.s32 	%rd12, %r37, 4;
	add.s64 	%rd13, %rd11, %rd12;
	ld.global.u32 	%r4, [%rd13];
	ld.global.u32 	%r5, [%rd13+4];
	cvta.to.global.u64 	%rd14, %rd5;
	mul.wide.s32 	%rd15, %r3, 4;
	add.s64 	%rd16, %rd14, %rd15;
	ld.global.u32 	%r6, [%rd16];
	shl.b32 	%r38, %r6, 1;
	or.b32  	%r39, %r38, 1;
	cvt.rn.f32.s32 	%f8, %r39;
	div.rn.f32 	%f1, %f8, %f6;
	sub.s32 	%r40, %r26, %r4;
	sub.s32 	%r41, %r39, %r6;
	min.s32 	%r7, %r40, %r41;
	sub.s32 	%r42, %r25, %r5;
	min.s32 	%r8, %r42, %r41;
	mul.lo.s32 	%r43, %r25, %r1;
	mul.lo.s32 	%r54, %r43, %r26;
	setp.lt.s32 	%p3, %r28, 1;
	setp.eq.s64 	%p4, %rd7, 0;
	or.pred  	%p5, %p3, %p4;
	@%p5 bra 	$L__BB1_6;
	cvta.to.global.u64 	%rd17, %rd7;
	add.s64 	%rd19, %rd17, %rd15;
	ld.global.u32 	%r10, [%rd19];
	setp.lt.u32 	%p6, %r10, %r28;
	@%p6 bra 	$L__BB1_5;
	mov.u64 	%rd20, $str;
	cvta.global.u64 	%rd21, %rd20;
	mov.u64 	%rd22, $str$1;
	cvta.global.u64 	%rd23, %rd22;
	mov.u64 	%rd24, __unnamed_1;
	cvta.global.u64 	%rd25, %rd24;
	{ // callseq 0, 0
	.param .b64 param0;
	st.param.b64 	[param0], %rd21;
	.param .b64 param1;
	st.param.b64 	[param1], %rd23;
	.param .b32 param2;
	st.param.b32 	[param2], 102;
	.param .b64 param3;
	st.param.b64 	[param3], %rd25;
	.param .b64 param4;
	st.param.b64 	[param4], 1;
	call.uni 
	__assertfail, 
	(
	param0, 
	param1, 
	param2, 
	param3, 
	param4
	);
	} // callseq 0
$L__BB1_5:
	mad.lo.s32 	%r44, %r28, %r1, %r10;
	mul.lo.s32 	%r45, %r26, %r25;
	mul.lo.s32 	%r54, %r45, %r44;
$L__BB1_6:
	add.f32 	%f9, %f1, %f1;
	mul.f32 	%f2, %f1, %f9;
	min.s32 	%r46, %r5, %r6;
	neg.s32 	%r55, %r46;
	setp.le.s32 	%p7, %r8, %r55;
	@%p7 bra 	$L__BB1_15;
	min.s32 	%r47, %r4, %r6;
	neg.s32 	%r14, %r47;
	add.s32 	%r15, %r54, %r4;
	cvta.to.global.u64 	%rd1, %rd3;
	rcp.rn.f32 	%f3, %f2;
$L__BB1_8:
	setp.le.s32 	%p8, %r7, %r14;
	@%p8 bra 	$L__BB1_14;
	add.s32 	%r48, %r55, %r5;
	mad.lo.s32 	%r17, %r48, %r26, %r15;
	mul.lo.s32 	%r49, %r55, %r55;
	cvt.rn.f32.u32 	%f4, %r49;
	mov.u32 	%r56, %r14;
$L__BB1_10:
	mul.lo.s32 	%r50, %r56, %r56;
	cvt.rn.f32.u32 	%f10, %r50;
	add.s32 	%r51, %r17, %r56;
	add.f32 	%f11, %f4, %f10;
	neg.f32 	%f12, %f11;
	mul.f32 	%f13, %f3, %f12;
	fma.rn.f32 	%f14, %f13, 0f3BBB989D, 0f3F000000;
	cvt.sat.f32.f32 	%f15, %f14;
	mov.f32 	%f16, 0f4B400001;
	mov.f32 	%f17, 0f437C0000;
	fma.rm.f32 	%f18, %f15, %f17, %f16;
	add.f32 	%f19, %f18, 0fCB40007F;
	neg.f32 	%f20, %f19;
	fma.rn.f32 	%f21, %f13, 0f3FB8AA3B, %f20;
	fma.rn.f32 	%f22, %f13, 0f32A57060, %f21;
	mov.b32 	%r52, %f18;
	shl.b32 	%r53, %r52, 23;
	mov.b32 	%f23, %r53;
	ex2.approx.ftz.f32 	%f24, %f22;
	mul.f32 	%f25, %f24, %f23;
	mul.f32 	%f5, %f7, %f25;
	mul.wide.s32 	%rd26, %r51, 4;
	add.s64 	%rd2, %rd1, %rd26;
	ld.global.u32 	%r57, [%rd2];
	mov.b32 	%r20, %f5;
$L__BB1_11:
	mov.b32 	%f26, %r57;
	setp.le.f32 	%p9, %f5, %f26;
	@%p9 bra 	$L__BB1_13;
	atom.relaxed.global.cas.b32 	%r22, [%rd2], %r57, %r20;
	setp.ne.s32 	%p10, %r57, %r22;
	mov.u32 	%r57, %r22;
	@%p10 bra 	$L__BB1_11;
$L__BB1_13:
	add.s32 	%r56, %r56, 1;
	setp.ne.s32 	%p11, %r56, %r7;
	@%p11 bra 	$L__BB1_10;
$L__BB1_14:
	add.s32 	%r55, %r55, 1;
	setp.ne.s32 	%p12, %r55, %r8;
	@%p12 bra 	$L__BB1_8;
$L__BB1_15:
	ret;

}


// ===== COMPILED SASS (sm_100) =====

	.target	sm_100

	.elftype	@"ET_EXEC"


//--------------------- .note.nv.tkinfo           --------------------------
	.section	.note.nv.tkinfo,"",@"SHT_NOTE"
	.sectionflags	@"SHF_NOTE_NV_TKINFO"
	.tkinfo
        /*0018*/ 	.word	0x00000002
        /*0030*/ 	.string	""
        /*0030*/ 	.string	"ptxas"
        /*0030*/ 	.string	"Cuda compilation tools, release 13.0, V13.0.88"
        /*0030*/ 	.string	"Build cuda_13.0.r13.0/compiler.36424714_0"
        /*0030*/ 	.string	"-arch sm_100 -m 64 "



//--------------------- .note.nv.cuinfo           --------------------------
	.section	.note.nv.cuinfo,"",@"SHT_NOTE"
	.sectionflags	@"SHF_NOTE_NV_CUINFO"
        /*0018*/ 	.short	0x0002
        /*001a*/ 	.short	0x0064
        /*001c*/ 	.short	0x0082
	.zero		2


//--------------------- .nv.info                  --------------------------
	.section	.nv.info,"",@"SHT_CUDA_INFO"
	.align	4


	//----- nvinfo : EIATTR_REGCOUNT
	.align		4
        /*0000*/ 	.byte	0x04, 0x2f
        /*0002*/ 	.short	(.L_4 - .L_3)
	.align		4
.L_3:
        /*0004*/ 	.word	index@(_Z24draw_heatmap_cuda_kernelPfPKiS1_S1_iiffii)
        /*0008*/ 	.word	0x00000017


	//----- nvinfo : EIATTR_FRAME_SIZE
	.align		4
.L_4:
        /*000c*/ 	.byte	0x04, 0x11
        /*000e*/ 	.short	(.L_6 - .L_5)
	.align		4
.L_5:
        /*0010*/ 	.word	index@($__internal_3_$__cuda_sm3x_div_rn_noftz_f32_slowpath)
        /*0014*/ 	.word	0x00000000


	//----- nvinfo : EIATTR_FRAME_SIZE
	.align		4
.L_6:
        /*0018*/ 	.byte	0x04, 0x11
        /*001a*/ 	.short	(.L_8 - .L_7)
	.align		4
.L_7:
        /*001c*/ 	.word	index@($__internal_2_$__cuda_sm20_rcp_rn_f32_slowpath)
        /*0020*/ 	.word	0x00000000


	//----- nvinfo : EIATTR_FRAME_SIZE
	.align		4
.L_8:
        /*0024*/ 	.byte	0x04, 0x11
        /*0026*/ 	.short	(.L_10 - .L_9)
	.align		4
.L_9:
        /*0028*/ 	.word	index@(_Z24draw_heatmap_cuda_kernelPfPKiS1_S1_iiffii)
        /*002c*/ 	.word	0x00000000


	//----- nvinfo : EIATTR_REGCOUNT
	.align		4
.L_10:
        /*0030*/ 	.byte	0x04, 0x2f
        /*0032*/ 	.short	(.L_12 - .L_11)
	.align		4
.L_11:
        /*0034*/ 	.word	index@(_Z32draw_heatmap_batched_cuda_kernelPfPKiS1_S1_iiiffiiS1_)
        /*0038*/ 	.word	0x0000001b


	//----- nvinfo : EIATTR_FRAME_SIZE
	.align		4
.L_12:
        /*003c*/ 	.byte	0x04, 0x11
        /*003e*/ 	.short	(.L_14 - .L_13)
	.align		4
.L_13:
        /*0040*/ 	.word	index@($__internal_1_$__cuda_sm3x_div_rn_noftz_f32_slowpath)
        /*0044*/ 	.word	0x00000000


	//----- nvinfo : EIATTR_FRAME_SIZE
	.align		4
.L_14:
        /*0048*/ 	.byte	0x04, 0x11
        /*004a*/ 	.short	(.L_16 - .L_15)
	.align		4
.L_15:
        /*004c*/ 	.word	index@($__internal_0_$__cuda_sm20_rcp_rn_f32_slowpath)
        /*0050*/ 	.word	0x00000000


	//----- nvinfo : EIATTR_FRAME_SIZE
	.align		4
.L_16:
        /*0054*/ 	.byte	0x04, 0x11
        /*0056*/ 	.short	(.L_18 - .L_17)
	.align		4
.L_17:
        /*0058*/ 	.word	index@(_Z32draw_heatmap_batched_cuda_kernelPfPKiS1_S1_iiiffiiS1_)
        /*005c*/ 	.word	0x00000000


	//----- nvinfo : EIATTR_MIN_STACK_SIZE
	.align		4
.L_18:
        /*0060*/ 	.byte	0x04, 0x12
        /*0062*/ 	.short	(.L_20 - .L_19)
	.align		4
.L_19:
        /*0064*/ 	.word	index@(_Z32draw_heatmap_batched_cuda_kernelPfPKiS1_S1_iiiffiiS1_)
        /*0068*/ 	.word	0x00000000


	//----- nvinfo : EIATTR_MIN_STACK_SIZE
	.align		4
.L_20:
        /*006c*/ 	.byte	0x04, 0x12
        /*006e*/ 	.short	(.L_22 - .L_21)
	.align		4
.L_21:
        /*0070*/ 	.word	index@(_Z24draw_heatmap_cuda_kernelPfPKiS1_S1_iiffii)
        /*0074*/ 	.word	0x00000000
.L_22:


//--------------------- .nv.compat                --------------------------
	.section	.nv.compat,"",@"SHT_CUDA_COMPAT_INFO"
	.align	4
        /*0000*/ 	.byte	0x02, 0x09, 0x00, 0x00, 0x02, 0x02, 0x01, 0x00, 0x02, 0x05, 0x05, 0x00, 0x03, 0x07, 0x01, 0x01
        /*0010*/ 	.byte	0x02, 0x03, 0x00, 0x00, 0x02, 0x06, 0x01, 0x00, 0x04, 0x0b, 0x08, 0x00, 0x01, 0x00, 0x00, 0x00
        /*0020*/ 	.byte	0x00, 0x00, 0x00, 0x00


//--------------------- .nv.info._Z32draw_heatmap_batched_cuda_kernelPfPKiS1_S1_iiiffiiS1_ --------------------------
	.section	.nv.info._Z32draw_heatmap_batched_cuda_kernelPfPKiS1_S1_iiiffiiS1_,"",@"SHT_CUDA_INFO"
	.sectionflags	@""
	.align	4


	//----- nvinfo : EIATTR_CUDA_API_VERSION
	.align		4
        /*0000*/ 	.byte	0x04, 0x37
        /*0002*/ 	.short	(.L_24 - .L_23)
.L_23:
        /*0004*/ 	.word	0x00000082


	//----- nvinfo : EIATTR_KPARAM_INFO
	.align		4
.L_24:
        /*0008*/ 	.byte	0x04, 0x17
        /*000a*/ 	.short	(.L_26 - .L_25)
.L_25:
        /*000c*/ 	.word	0x00000000
        /*0010*/ 	.short	0x000b
        /*0012*/ 	.short	0x0040
        /*0014*/ 	.byte	0x00, 0xf5, 0x21, 0x00


	//----- nvinfo : EIATTR_KPARAM_INFO
	.align		4
.L_26:
        /*0018*/ 	.byte	0x04, 0x17
        /*001a*/ 	.short	(.L_28 - .L_27)
.L_27:
        /*001c*/ 	.word	0x00000000
        /*0020*/ 	.short	0x000a
        /*0022*/ 	.short	0x0038
        /*0024*/ 	.byte	0x00, 0xf0, 0x11, 0x00


	//----- nvinfo : EIATTR_KPARAM_INFO
	.align		4
.L_28:
        /*0028*/ 	.byte	0x04, 0x17
        /*002a*/ 	.short	(.L_30 - .L_29)
.L_29:
        /*002c*/ 	.word	0x00000000
        /*0030*/ 	.short	0x0009
        /*0032*/ 	.short	0x0034
        /*0034*/ 	.byte	0x00, 0xf0, 0x11, 0x00


	//----- nvinfo : EIATTR_KPARAM_INFO
	.align		4
.L_30:
        /*0038*/ 	.byte	0x04, 0x17
        /*003a*/ 	.short	(.L_32 - .L_31)
.L_31:
        /*003c*/ 	.word	0x00000000
        /*0040*/ 	.short	0x0008
        /*0042*/ 	.short	0x0030
        /*0044*/ 	.byte	0x00, 0xf0, 0x11, 0x00


	//----- nvinfo : EIATTR_KPARAM_INFO
	.align		4
.L_32:
        /*0048*/ 	.byte	0x04, 0x17
        /*004a*/ 	.short	(.L_34 - .L_33)
.L_33:
        /*004c*/ 	.word	0x00000000
        /*0050*/ 	.short	0x0007
        /*0052*/ 	.short	0x002c
        /*0054*/ 	.byte	0x00, 0xf0, 0x11, 0x00


	//----- nvinfo : EIATTR_KPARAM_INFO
	.align		4
.L_34:
        /*0058*/ 	.byte	0x04, 0x17
        /*005a*/ 	.short	(.L_36 - .L_35)
.L_35:
        /*005c*/ 	.word	0x00000000
        /*0060*/ 	.short	0x0006
        /*0062*/ 	.short	0x0028
        /*0064*/ 	.byte	0x00, 0xf0, 0x11, 0x00


	//----- nvinfo : EIATTR_KPARAM_INFO
	.align		4
.L_36:
        /*0068*/ 	.byte	0x04, 0x17
        /*006a*/ 	.short	(.L_38 - .L_37)
.L_37:
        /*006c*/ 	.word	0x00000000
        /*0070*/ 	.short	0x0005
        /*0072*/ 	.short	0x0024
        /*0074*/ 	.byte	0x00, 0xf0, 0x11, 0x00


	//----- nvinfo : EIATTR_KPARAM_INFO
	.align		4
.L_38:
        /*0078*/ 	.byte	0x04, 0x17
        /*007a*/ 	.short	(.L_40 - .L_39)
.L_39:
        /*007c*/ 	.word	0x00000000
        /*0080*/ 	.short	0x0004
        /*0082*/ 	.short	0x0020
        /*0084*/ 	.byte	0x00, 0xf0, 0x11, 0x00


	//----- nvinfo : EIATTR_KPARAM_INFO
	.align		4
.L_40:
        /*0088*/ 	.byte	0x04, 0x17
        /*008a*/ 	.short	(.L_42 - .L_41)
.L_41:
        /*008c*/ 	.word	0x00000000
        /*0090*/ 	.short	0x0003
        /*0092*/ 	.short	0x0018
        /*0094*/ 	.byte	0x00, 0xf5, 0x21, 0x00


	//----- nvinfo : EIATTR_KPARAM_INFO
	.align		4
.L_42:
        /*0098*/ 	.byte	0x04, 0x17
        /*009a*/ 	.short	(.L_44 - .L_43)
.L_43:
        /*009c*/ 	.word	0x00000000
        /*00a0*/ 	.short	0x0002
        /*00a2*/ 	.short	0x0010
        /*00a4*/ 	.byte	0x00, 0xf5, 0x21, 0x00


	//----- nvinfo : EIATTR_KPARAM_INFO
	.align		4
.L_44:
        /*00a8*/ 	.byte	0x04, 0x17
        /*00aa*/ 	.short	(.L_46 - .L_45)
.L_45:
        /*00ac*/ 	.word	0x00000000
        /*00b0*/ 	.short	0x0001
        /*00b2*/ 	.short	0x0008
        /*00b4*/ 	.byte	0x00, 0xf5, 0x21, 0x00


	//----- nvinfo : EIATTR_KPARAM_INFO
	.align		4
.L_46:
        /*00b8*/ 	.byte	0x04, 0x17
        /*00ba*/ 	.short	(.L_48 - .L_47)
.L_47:
        /*00bc*/ 	.word	0x00000000
        /*00c0*/ 	.short	0x0000
        /*00c2*/ 	.short	0x0000
        /*00c4*/ 	.byte	0x00, 0xf5, 0x21, 0x00


	//----- nvinfo : EIATTR_SPARSE_MMA_MASK
	.align		4
.L_48:
        /*00c8*/ 	.byte	0x03, 0x50
        /*00ca*/ 	.short	0x0000


	//----- nvinfo : EIATTR_MAXREG_COUNT
	.align		4
        /*00cc*/ 	.byte	0x03, 0x1b
        /*00ce*/ 	.short	0x00ff


	//----- nvinfo : EIATTR_EXTERNS
	.align		4
        /*00d0*/ 	.byte	0x04, 0x0f
        /*00d2*/ 	.short	(.L_50 - .L_49)


	//   ....[0]....
	.align		4
.L_49:
        /*00d4*/ 	.word	index@(__assertfail)


	//----- nvinfo : EIATTR_MERCURY_ISA_VERSION
	.align		4
.L_50:
        /*00d8*/ 	.byte	0x03, 0x5f
        /*00da*/ 	.short	0x0101


	//----- nvinfo : EIATTR_VRC_CTA_INIT_COUNT
	.align		4
        /*00dc*/ 	.byte	0x02, 0x4a
	.zero		1
	.zero		1


	//----- nvinfo : EIATTR_SYSCALL_OFFSETS
	.align		4
        /*00e0*/ 	.byte	0x04, 0x46
        /*00e2*/ 	.short	(.L_52 - .L_51)


	//   ....[0]....
.L_51:
        /*00e4*/ 	.word	0x000004b0


	//----- nvinfo : EIATTR_EXIT_INSTR_OFFSETS
	.align		4
.L_52:
        /*00e8*/ 	.byte	0x04, 0x1c
        /*00ea*/ 	.short	(.L_54 - .L_53)


	//   ....[0]....
.L_53:
        /*00ec*/ 	.word	0x000000b0


	//   ....[1]....
        /*00f0*/ 	.word	0x00000110


	//   ....[2]....
        /*00f4*/ 	.word	0x000005e0


	//   ....[3]....
        /*00f8*/ 	.word	0x00000a00


	//----- nvinfo : EIATTR_CRS_STACK_SIZE
	.align		4
.L_54:
        /*00fc*/ 	.byte	0x04, 0x1e
        /*00fe*/ 	.short	(.L_56 - .L_55)
.L_55:
        /*0100*/ 	.word	0x00000000


	//----- nvinfo : EIATTR_CBANK_PARAM_SIZE
	.align		4
.L_56:
        /*0104*/ 	.byte	0x03, 0x19
        /*0106*/ 	.short	0x0048


	//----- nvinfo : EIATTR_PARAM_CBANK
	.align		4
        /*0108*/ 	.byte	0x04, 0x0a
        /*010a*/ 	.short	(.L_58 - .L_57)
	.align		4
.L_57:
        /*010c*/ 	.word	index@(.nv.constant0._Z32draw_heatmap_batched_cuda_kernelPfPKiS1_S1_iiiffiiS1_)
        /*0110*/ 	.short	0x0380
        /*0112*/ 	.short	0x0048


	//----- nvinfo : EIATTR_SW_WAR
	.align		4
.L_58:
        /*0114*/ 	.byte	0x04, 0x36
        /*0116*/ 	.short	(.L_60 - .L_59)
.L_59:
        /*0118*/ 	.word	0x00000008
.L_60:


//--------------------- .nv.info._Z24draw_heatmap_cuda_kernelPfPKiS1_S1_iiffii --------------------------
	.section	.nv.info._Z24draw_heatmap_cuda_kernelPfPKiS1_S1_iiffii,"",@"SHT_CUDA_INFO"
	.sectionflags	@""
	.align	4


	//----- nvinfo : EIATTR_CUDA_API_VERSION
	.align		4
        /*0000*/ 	.byte	0x04, 0x37
        /*0002*/ 	.short	(.L_62 - .L_61)
.L_61:
        /*0004*/ 	.word	0x00000082


	//----- nvinfo : EIATTR_KPARAM_INFO
	.align		4
.L_62:
        /*0008*/ 	.byte	0x04, 0x17
        /*000a*/ 	.short	(.L_64 - .L_63)
.L_63:
        /*000c*/ 	.word	0x00000000
        /*0010*/ 	.short	0x0009
        /*0012*/ 	.short	0x0034
        /*0014*/ 	.byte	0x00, 0xf0, 0x11, 0x00


	//----- nvinfo : EIATTR_KPARAM_INFO
	.align		4
.L_64:
        /*0018*/ 	.byte	0x04, 0x17
        /*001a*/ 	.short	(.L_66 - .L_65)
.L_65:
        /*001c*/ 	.word	0x00000000
        /*0020*/ 	.short	0x0008
        /*0022*/ 	.short	0x0030
        /*0024*/ 	.byte	0x00, 0xf0, 0x11, 0x00


	//----- nvinfo : EIATTR_KPARAM_INFO
	.align		4
.L_66:
        /*0028*/ 	.byte	0x04, 0x17
        /*002a*/ 	.short	(.L_68 - .L_67)
.L_67:
        /*002c*/ 	.word	0x00000000
        /*0030*/ 	.short	0x0007
        /*0032*/ 	.short	0x002c
        /*0034*/ 	.byte	0x00, 0xf0, 0x11, 0x00


	//----- nvinfo : EIATTR_KPARAM_INFO
	.align		4
.L_68:
        /*0038*/ 	.byte	0x04, 0x17
        /*003a*/ 	.short	(.L_70 - .L_69)
.L_69:
        /*003c*/ 	.word	0x00000000
        /*0040*/ 	.short	0x0006
        /*0042*/ 	.short	0x0028
        /*0044*/ 	.byte	0x00, 0xf0, 0x11, 0x00


	//----- nvinfo : EIATTR_KPARAM_INFO
	.align		4
.L_70:
        /*0048*/ 	.byte	0x04, 0x17
        /*004a*/ 	.short	(.L_72 - .L_71)
.L_71:
        /*004c*/ 	.word	0x00000000
        /*0050*/ 	.short	0x0005
        /*0052*/ 	.short	0x0024
        /*0054*/ 	.byte	0x00, 0xf0, 0x11, 0x00


	//----- nvinfo : EIATTR_KPARAM_INFO
	.align		4
.L_72:
        /*0058*/ 	.byte	0x04, 0x17
        /*005a*/ 	.short	(.L_74 - .L_73)
.L_73:
        /*005c*/ 	.word	0x00000000
        /*0060*/ 	.short	0x0004
        /*0062*/ 	.short	0x0020
        /*0064*/ 	.byte	0x00, 0xf0, 0x11, 0x00


	//----- nvinfo : EIATTR_KPARAM_INFO
	.align		4
.L_74:
        /*0068*/ 	.byte	0x04, 0x17
        /*006a*/ 	.short	(.L_76 - .L_75)
.L_75:
        /*006c*/ 	.word	0x00000000
        /*0070*/ 	.short	0x0003
        /*0072*/ 	.short	0x0018
        /*0074*/ 	.byte	0x00, 0xf5, 0x21, 0x00


	//----- nvinfo : EIATTR_KPARAM_INFO
	.align		4
.L_76:
        /*0078*/ 	.byte	0x04, 0x17
        /*007a*/ 	.short	(.L_78 - .L_77)
.L_77:
        /*007c*/ 	.word	0x00000000
        /*0080*/ 	.short	0x0002
        /*0082*/ 	.short	0x0010
        /*0084*/ 	.byte	0x00, 0xf5, 0x21, 0x00


	//----- nvinfo : EIATTR_KPARAM_INFO
	.align		4
.L_78:
        /*0088*/ 	.byte	0x04, 0x17
        /*008a*/ 	.short	(.L_80 - .L_79)
.L_79:
        /*008c*/ 	.word	0x00000000
        /*0090*/ 	.short	0x0001
        /*0092*/ 	.short	0x0008
        /*0094*/ 	.byte	0x00, 0xf5, 0x21, 0x00


	//----- nvinfo : EIATTR_KPARAM_INFO
	.align		4
.L_80:
        /*0098*/ 	.byte	0x04, 0x17
        /*009a*/ 	.short	(.L_82 - .L_81)
.L_81:
        /*009c*/ 	.word	0x00000000
        /*00a0*/ 	.short	0x0000
        /*00a2*/ 	.short	0x0000
        /*00a4*/ 	.byte	0x00, 0xf5, 0x21, 0x00


	//----- nvinfo : EIATTR_SPARSE_MMA_MASK
	.align		4
.L_82:
        /*00a8*/ 	.byte	0x03, 0x50
        /*00aa*/ 	.short	0x0000


	//----- nvinfo : EIATTR_MAXREG_COUNT
	.align		4
        /*00ac*/ 	.byte	0x03, 0x1b
        /*00ae*/ 	.short	0x00ff


	//----- nvinfo : EIATTR_MERCURY_ISA_VERSION
	.align		4
        /*00b0*/ 	.byte	0x03, 0x5f
        /*00b2*/ 	.short	0x0101


	//----- nvinfo : EIATTR_VRC_CTA_INIT_COUNT
	.align		4
        /*00b4*/ 	.byte	0x02, 0x4a
	.zero		1
	.zero		1


	//----- nvinfo : EIATTR_EXIT_INSTR_OFFSETS
	.align		4
        /*00b8*/ 	.byte	0x04, 0x1c
        /*00ba*/ 	.short	(.L_84 - .L_83)


	//   ....[0]....
.L_83:
        /*00bc*/ 	.word	0x00000070


	//   ....[1]....
        /*00c0*/ 	.word	0x00000780


	//----- nvinfo : EIATTR_CRS_STACK_SIZE
	.align		4
.L_84:
        /*00c4*/ 	.byte	0x04, 0x1e
        /*00c6*/ 	.short	(.L_86 - .L_85)
.L_85:
        /*00c8*/ 	.word	0x00000000


	//----- nvinfo : EIATTR_CBANK_PARAM_SIZE
	.align		4
.L_86:
        /*00cc*/ 	.byte	0x03, 0x19
        /*00ce*/ 	.short	0x0038


	//----- nvinfo : EIATTR_PARAM_CBANK
	.align		4
        /*00d0*/ 	.byte	0x04, 0x0a
        /*00d2*/ 	.short	(.L_88 - .L_87)
	.align		4
.L_87:
        /*00d4*/ 	.word	index@(.nv.constant0._Z24draw_heatmap_cuda_kernelPfPKiS1_S1_iiffii)
        /*00d8*/ 	.short	0x0380
        /*00da*/ 	.short	0x0038


	//----- nvinfo : EIATTR_SW_WAR
	.align		4
.L_88:
        /*00dc*/ 	.byte	0x04, 0x36
        /*00de*/ 	.short	(.L_90 - .L_89)
.L_89:
        /*00e0*/ 	.word	0x00000008
.L_90:


//--------------------- .nv.callgraph             --------------------------
	.section	.nv.callgraph,"",@"SHT_CUDA_CALLGRAPH"
	.align	4
	.sectionentsize	8
	.align		4
        /*0000*/ 	.word	0x00000000
	.align		4
        /*0004*/ 	.word	0xffffffff
	.align		4
        /*0008*/ 	.word	index@(_Z32draw_heatmap_batched_cuda_kernelPfPKiS1_S1_iiiffiiS1_)
	.align		4
        /*000c*/ 	.word	index@(__assertfail)
	.align		4
        /*0010*/ 	.word	0x00000000
	.align		4
        /*0014*/ 	.word	0xfffffffe
	.align		4
        /*0018*/ 	.word	0x00000000
	.align		4
        /*001c*/ 	.word	0xfffffffd
	.align		4
        /*0020*/ 	.word	0x00000000
	.align		4
        /*0024*/ 	.word	0xfffffffc


//--------------------- .nv.constant4             --------------------------
	.section	.nv.constant4,"a",@progbits
	.align	8
	.align		8
.nv.constant4:
        /*0000*/ 	.dword	__assertfail
	.align		8
        /*0008*/ 	.dword	__unnamed_1
	.align		8
        /*0010*/ 	.dword	$str
	.align		8
        /*0018*/ 	.dword	$str$1


//--------------------- .text._Z32draw_heatmap_batched_cuda_kernelPfPKiS1_S1_iiiffiiS1_ --------------------------
	.section	.text._Z32draw_heatmap_batched_cuda_kernelPfPKiS1_S1_iiiffiiS1_,"ax",@progbits
	.align	128
.text._Z32draw_heatmap_batched_cuda_kernelPfPKiS1_S1_iiiffiiS1_:
        .type           _Z32draw_heatmap_batched_cuda_kernelPfPKiS1_S1_iiiffiiS1_,@function
        .size           _Z32draw_heatmap_batched_cuda_kernelPfPKiS1_S1_iiiffiiS1_,(.L_x_60 - _Z32draw_heatmap_batched_cuda_kernelPfPKiS1_S1_iiiffiiS1_)
        .other          _Z32draw_heatmap_batched_cuda_kernelPfPKiS1_S1_iiiffiiS1_,@"STO_CUDA_ENTRY STV_DEFAULT"
_Z32draw_heatmap_batched_cuda_kernelPfPKiS1_S1_iiiffiiS1_:
[----:B------:R-:W0:Y:S01]  /*0000*/  LDC R1, c[0x0][0x37c] ;  /* 0x0000df00ff017b82 */ /* 0x000e220000000800 */
[----:B------:R-:W1:Y:S07]  /*0010*/  S2R R0, SR_TID.X ;  /* 0x0000000000007919 */ /* 0x000e6e0000002100 */
[----:B------:R-:W1:Y:S01]  /*0020*/  S2UR UR4, SR_CTAID.X ;  /* 0x00000000000479c3 */ /* 0x000e620000002500 */
[----:B------:R-:W2:Y:S01]  /*0030*/  LDCU UR6, c[0x0][0x3b4] ;  /* 0x00007680ff0677ac */ /* 0x000ea20008000800 */
[----:B------:R-:W3:Y:S06]  /*0040*/  S2R R3, SR_TID.Y ;  /* 0x0000000000037919 */ /* 0x000eec0000002200 */
[----:B------:R-:W1:Y:S08]  /*0050*/  LDC R19, c[0x0][0x360] ;  /* 0x0000d800ff137b82 */ /* 0x000e700000000800 */
[----:B------:R-:W3:Y:S08]  /*0060*/  S2UR UR5, SR_CTAID.Y ;  /* 0x00000000000579c3 */ /* 0x000ef00000002600 */
[----:B------:R-:W3:Y:S01]  /*0070*/  LDC R2, c[0x0][0x364] ;  /* 0x0000d900ff027b82 */ /* 0x000ee20000000800 */
[----:B-1----:R-:W-:-:S05]  /*0080*/  IMAD R19, R19, UR4, R0 ;  /* 0x0000000413137c24 */ /* 0x002fca000f8e0200 */
[----:B--2---:R-:W-:Y:S01]  /*0090*/  ISETP.GE.AND P0, PT, R19, UR6, PT ;  /* 0x0000000613007c0c */ /* 0x004fe2000bf06270 */
[----:B---3--:R-:W-:-:S12]  /*00a0*/  IMAD R0, R2, UR5, R3 ;  /* 0x0000000502007c24 */ /* 0x008fd8000f8e0203 */
[----:B0-----:R-:W-:Y:S05]  /*00b0*/  @P0 EXIT ;  /* 0x000000000000094d */ /* 0x001fea0003800000 */
[----:B------:R-:W0:Y:S01]  /*00c0*/  LDC.64 R2, c[0x0][0x398] ;  /* 0x0000e600ff027b82 */ /* 0x000e220000000a00 */
[----:B------:R-:W1:Y:S01]  /*00d0*/  LDCU.64 UR36, c[0x0][0x358] ;  /* 0x00006b00ff2477ac */ /* 0x000e620008000a00 */
[----:B0-----:R-:W-:-:S06]  /*00e0*/  IMAD.WIDE R2, R19, 0x4, R2 ;  /* 0x0000000413027825 */ /* 0x001fcc00078e0202 */
[----:B-1----:R-:W2:Y:S02]  /*00f0*/  LDG.E R3, desc[UR36][R2.64] ;  /* 0x0000002402037981 */ /* 0x002ea4000c1e1900 */
[----:B--2---:R-:W-:-:S13]  /*0100*/  ISETP.GE.AND P0, PT, R0, R3, PT ;  /* 0x000000030000720c */ /* 0x004fda0003f06270 */
[----:B------:R-:W-:Y:S05]  /*0110*/  @P0 EXIT ;  /* 0x000000000000094d */ /* 0x000fea0003800000 */
[----:B------:R-:W0:Y:S08]  /*0120*/  LDC.64 R2, c[0x0][0x3a8] ;  /* 0x0000ea00ff027b82 */ /* 0x000e300000000a00 */
[----:B------:R-:W1:Y:S08]  /*0130*/  LDC.64 R6, c[0x0][0x390] ;  /* 0x0000e400ff067b82 */ /* 0x000e700000000a00 */
[----:B------:R-:W2:Y:S01]  /*0140*/  LDC.64 R4, c[0x0][0x388] ;  /* 0x0000e200ff047b82 */ /* 0x000ea20000000a00 */
[----:B0-----:R-:W-:-:S04]  /*0150*/  IMAD R2, R19, R2, R0 ;  /* 0x0000000213027224 */ /* 0x001fc800078e0200 */
[----:B-1----:R-:W-:-:S05]  /*0160*/  IMAD.WIDE R6, R2, 0x4, R6 ;  /* 0x0000000402067825 */ /* 0x002fca00078e0206 */
[----:B------:R-:W3:Y:S01]  /*0170*/  LDG.E R18, desc[UR36][R6.64] ;  /* 0x0000002406127981 */ /* 0x000ee2000c1e1900 */
[----:B------:R-:W-:-:S04]  /*0180*/  IMAD.SHL.U32 R9, R2, 0x2, RZ ;  /* 0x0000000202097824 */ /* 0x000fc800078e00ff */
[----:B--2---:R-:W-:-:S05]  /*0190*/  IMAD.WIDE R4, R9, 0x4, R4 ;  /* 0x0000000409047825 */ /* 0x004fca00078e0204 */
[----:B------:R0:W5:Y:S04]  /*01a0*/  LDG.E R17, desc[UR36][R4.64] ;  /* 0x0000002404117981 */ /* 0x000168000c1e1900 */
[----:B------:R0:W5:Y:S01]  /*01b0*/  LDG.E R16, desc[UR36][R4.64+0x4] ;  /* 0x0000042404107981 */ /* 0x000162000c1e1900 */
[----:B------:R-:W1:Y:S01]  /*01c0*/  MUFU.RCP R8, R3 ;  /* 0x0000000300087308 */ /* 0x000e620000001000 */
[----:B------:R-:W-:Y:S01]  /*01d0*/  BSSY.RECONVERGENT B0, `(.L_x_0) ;  /* 0x000000e000007945 */ /* 0x000fe20003800200 */
[----:B-1----:R-:W-:-:S04]  /*01e0*/  FFMA R9, R8, -R3, 1 ;  /* 0x3f80000008097423 */ /* 0x002fc80000000803 */
[----:B------:R-:W-:Y:S01]  /*01f0*/  FFMA R9, R8, R9, R8 ;  /* 0x0000000908097223 */ /* 0x000fe20000000008 */
[----:B---3--:R-:W-:-:S04]  /*0200*/  IMAD.SHL.U32 R0, R18, 0x2, RZ ;  /* 0x0000000212007824 */ /* 0x008fc800078e00ff */
[----:B------:R-:W-:-:S05]  /*0210*/  VIADD R0, R0, 0x1 ;  /* 0x0000000100007836 */ /* 0x000fca0000000000 */
[----:B------:R-:W-:-:S04]  /*0220*/  I2FP.F32.S32 R0, R0 ;  /* 0x0000000000007245 */ /* 0x000fc80000201400 */
[----:B------:R-:W1:Y:S01]  /*0230*/  FCHK P0, R0, R3 ;  /* 0x0000000300007302 */ /* 0x000e620000000000 */
[----:B------:R-:W-:-:S04]  /*0240*/  FFMA R22, R0, R9, RZ ;  /* 0x0000000900167223 */ /* 0x000fc800000000ff */
[----:B------:R-:W-:-:S04]  /*0250*/  FFMA R6, R22, -R3, R0 ;  /* 0x8000000316067223 */ /* 0x000fc80000000000 */
[----:B------:R-:W-:Y:S01]  /*0260*/  FFMA R22, R9, R6, R22 ;  /* 0x0000000609167223 */ /* 0x000fe20000000016 */
[----:B01----:R-:W-:Y:S06]  /*0270*/  @!P0 BRA `(.L_x_1) ;  /* 0x00000000000c8947 */ /* 0x003fec0003800000 */
[----:B------:R-:W-:-:S07]  /*0280*/  MOV R4, 0x2a0 ;  /* 0x000002a000047802 */ /* 0x000fce0000000f00 */
[----:B-----5:R-:W-:Y:S05]  /*0290*/  CALL.REL.NOINC `($__internal_1_$__cuda_sm3x_div_rn_noftz_f32_slowpath) ;  /* 0x0000000800b47944 */ /* 0x020fea0003c00000 */
[----:B------:R-:W-:-:S07]  /*02a0*/  IMAD.MOV.U32 R22, RZ, RZ, R0 ;  /* 0x000000ffff167224 */ /* 0x000fce00078e0000 */
.L_x_1:
[----:B------:R-:W-:Y:S05]  /*02b0*/  BSYNC.RECONVERGENT B0 ;  /* 0x0000000000007941 */ /* 0x000fea0003800200 */
.L_x_0:
[----:B------:R-:W0:Y:S01]  /*02c0*/  LDCU.64 UR6, c[0x0][0x3c0] ;  /* 0x00007800ff0677ac */ /* 0x000e220008000a00 */
[----:B------:R-:W1:Y:S01]  /*02d0*/  LDCU UR8, c[0x0][0x3b8] ;  /* 0x00007700ff0877ac */ /* 0x000e620008000800 */
[----:B------:R-:W2:Y:S01]  /*02e0*/  LDCU.64 UR4, c[0x0][0x3a0] ;  /* 0x00007400ff0477ac */ /* 0x000ea20008000a00 */
[----:B0-----:R-:W-:-:S04]  /*02f0*/  UISETP.NE.U32.AND UP0, UPT, UR6, URZ, UPT ;  /* 0x000000ff0600728c */ /* 0x001fc8000bf05070 */
[----:B------:R-:W-:-:S04]  /*0300*/  UISETP.NE.AND.EX UP0, UPT, UR7, URZ, UPT, UP0 ;  /* 0x000000ff0700728c */ /* 0x000fc8000bf05300 */
[----:B-1----:R-:W-:Y:S01]  /*0310*/  UISETP.LT.OR UP0, UPT, UR8, 0x1, !UP0 ;  /* 0x000000010800788c */ /* 0x002fe2000c701670 */
[----:B--2---:R-:W-:Y:S01]  /*0320*/  MOV R7, UR5 ;  /* 0x0000000500077c02 */ /* 0x004fe20008000f00 */
[----:B------:R-:W-:-:S04]  /*0330*/  IMAD R0, R19, UR4, RZ ;  /* 0x0000000413007c24 */ /* 0x000fc8000f8e02ff */
[----:B------:R-:W-:-:S03]  /*0340*/  IMAD R0, R0, R7, RZ ;  /* 0x0000000700007224 */ /* 0x000fc600078e02ff */
[----:B------:R-:W-:Y:S05]  /*0350*/  BRA.U UP0, `(.L_x_2) ;  /* 0x0000000100747547 */ /* 0x000fea000b800000 */
[----:B------:R-:W0:Y:S02]  /*0360*/  LDC.64 R4, c[0x0][0x3c0] ;  /* 0x0000f000ff047b82 */ /* 0x000e240000000a00 */
[----:B0-----:R-:W-:-:S05]  /*0370*/  IMAD.WIDE R2, R2, 0x4, R4 ;  /* 0x0000000402027825 */ /* 0x001fca00078e0204 */
[----:B------:R-:W2:Y:S01]  /*0380*/  LDG.E R24, desc[UR36][R2.64] ;  /* 0x0000002402187981 */ /* 0x000ea2000c1e1900 */
[----:B------:R-:W-:Y:S01]  /*0390*/  BSSY.RECONVERGENT B6, `(.L_x_3) ;  /* 0x0000013000067945 */ /* 0x000fe20003800200 */
[----:B--2---:R-:W-:-:S13]  /*03a0*/  ISETP.GE.U32.AND P0, PT, R24, UR8, PT ;  /* 0x0000000818007c0c */ /* 0x004fda000bf06070 */
[----:B------:R-:W-:Y:S05]  /*03b0*/  @!P0 BRA `(.L_x_4) ;  /* 0x0000000000408947 */ /* 0x000fea0003800000 */
[----:B------:R-:W-:Y:S01]  /*03c0*/  MOV R2, 0x0 ;  /* 0x0000000000027802 */ /* 0x000fe20000000f00 */
[----:B------:R-:W0:Y:S01]  /*03d0*/  LDCU.64 UR4, c[0x4][0x10] ;  /* 0x01000200ff0477ac */ /* 0x000e220008000a00 */
[----:B------:R-:W-:Y:S02]  /*03e0*/  HFMA2 R12, -RZ, RZ, 0, 5.9604644775390625e-08 ;  /* 0x00000001ff0c7431 */ /* 0x000fe400000001ff */
[----:B------:R-:W-:Y:S01]  /*03f0*/  IMAD.MOV.U32 R8, RZ, RZ, 0x66 ;  /* 0x00000066ff087424 */ /* 0x000fe200078e00ff */
[----:B------:R-:W1:Y:S01]  /*0400*/  LDCU.64 UR6, c[0x4][0x18] ;  /* 0x01000300ff0677ac */ /* 0x000e620008000a00 */
[----:B------:R-:W2:Y:S01]  /*0410*/  LDC.64 R2, c[0x4][R2] ;  /* 0x0100000002027b82 */ /* 0x000ea20000000a00 */
[----:B------:R-:W-:Y:S01]  /*0420*/  IMAD.MOV.U32 R13, RZ, RZ, RZ ;  /* 0x000000ffff0d7224 */ /* 0x000fe200078e00ff */
[----:B------:R-:W3:Y:S01]  /*0430*/  LDCU.64 UR8, c[0x4][0x8] ;  /* 0x01000100ff0877ac */ /* 0x000ee20008000a00 */
[----:B0-----:R-:W-:Y:S02]  /*0440*/  IMAD.U32 R4, RZ, RZ, UR4 ;  /* 0x00000004ff047e24 */ /* 0x001fe4000f8e00ff */
[----:B------:R-:W-:-:S02]  /*0450*/  IMAD.U32 R5, RZ, RZ, UR5 ;  /* 0x00000005ff057e24 */ /* 0x000fc4000f8e00ff */
[----:B-1----:R-:W-:Y:S01]  /*0460*/  IMAD.U32 R6, RZ, RZ, UR6 ;  /* 0x00000006ff067e24 */ /* 0x002fe2000f8e00ff */
[----:B------:R-:W-:Y:S01]  /*0470*/  MOV R7, UR7 ;  /* 0x0000000700077c02 */ /* 0x000fe20008000f00 */
[----:B---3--:R-:W-:Y:S02]  /*0480*/  IMAD.U32 R10, RZ, RZ, UR8 ;  /* 0x00000008ff0a7e24 */ /* 0x008fe4000f8e00ff */
[----:B------:R-:W-:-:S07]  /*0490*/  IMAD.U32 R11, RZ, RZ, UR9 ;  /* 0x00000009ff0b7e24 */ /* 0x000fce000f8e00ff */
[----:B------:R-:W-:-:S07]  /*04a0*/  LEPC R20, `(.L_x_4) ;  /* 0x000000001014794e */ /* 0x000fce0000000000 */
[----:B--2--5:R-:W-:Y:S05]  /*04b0*/  CALL.ABS.NOINC R2 ;  /* 0x0000000002007343 */ /* 0x024fea0003c00000 */
.L_x_4:
[----:B------:R-:W-:Y:S05]  /*04c0*/  BSYNC.RECONVERGENT B6 ;  /* 0x0000000000067941 */ /* 0x000fea0003800200 */
.L_x_3:
[----:B------:R-:W0:Y:S01]  /*04d0*/  LDCU.64 UR6, c[0x0][0x3a0] ;  /* 0x00007400ff0677ac */ /* 0x000e220008000a00 */
[----:B------:R-:W1:Y:S01]  /*04e0*/  LDCU UR4, c[0x0][0x3b8] ;  /* 0x00007700ff0477ac */ /* 0x000e620008000800 */
[----:B0-----:R-:W-:Y:S02]  /*04f0*/  IMAD.U32 R7, RZ, RZ, UR7 ;  /* 0x00000007ff077e24 */ /* 0x001fe4000f8e00ff */
[----:B-1----:R-:W-:Y:S02]  /*0500*/  IMAD R0, R19, UR4, R24 ;  /* 0x0000000413007c24 */ /* 0x002fe4000f8e0218 */
[----:B------:R-:W-:-:S04]  /*0510*/  IMAD R3, R7, UR6, RZ ;  /* 0x0000000607037c24 */ /* 0x000fc8000f8e02ff */
[----:B------:R-:W-:-:S07]  /*0520*/  IMAD R0, R0, R3, RZ ;  /* 0x0000000300007224 */ /* 0x000fce00078e02ff */
.L_x_2:
[----:B------:R-:W0:Y:S01]  /*0530*/  LDCU UR4, c[0x0][0x3a0] ;  /* 0x00007400ff0477ac */ /* 0x000e220008000800 */
[----:B------:R-:W-:Y:S01]  /*0540*/  IMAD.SHL.U32 R13, R18, 0x2, RZ ;  /* 0x00000002120d7824 */ /* 0x000fe200078e00ff */
[----:B-----5:R-:W-:Y:S01]  /*0550*/  VIMNMX R2, PT, PT, R16, R18, PT ;  /* 0x0000001210027248 */ /* 0x020fe20003fe0100 */
[----:B------:R-:W-:Y:S02]  /*0560*/  IMAD.MOV R4, RZ, RZ, -R16 ;  /* 0x000000ffff047224 */ /* 0x000fe400078e0a10 */
[----:B------:R-:W-:Y:S01]  /*0570*/  FADD R5, R22, R22 ;  /* 0x0000001616057221 */ /* 0x000fe20000000000 */
[----:B------:R-:W-:Y:S01]  /*0580*/  IADD3 R3, PT, PT, R13, 0x1, RZ ;  /* 0x000000010d037810 */ /* 0x000fe20007ffe0ff */
[----:B------:R-:W-:Y:S02]  /*0590*/  IMAD.MOV R9, RZ, RZ, -R2 ;  /* 0x000000ffff097224 */ /* 0x000fe400078e0a02 */
[----:B------:R-:W-:Y:S02]  /*05a0*/  FMUL R11, R5, R22 ;  /* 0x00000016050b7220 */ /* 0x000fe40000400000 */
[----:B------:R-:W-:-:S05]  /*05b0*/  IMAD.IADD R3, R3, 0x1, -R18 ;  /* 0x0000000103037824 */ /* 0x000fca00078e0a12 */
[----:B0-----:R-:W-:-:S04]  /*05c0*/  VIADDMNMX R3, R4, UR4, R3, PT ;  /* 0x0000000404037c46 */ /* 0x001fc8000b800103 */
[----:B------:R-:W-:-:S13]  /*05d0*/  ISETP.GT.AND P0, PT, R3, R9, PT ;  /* 0x000000090300720c */ /* 0x000fda0003f04270 */
[----:B------:R-:W-:Y:S05]  /*05e0*/  @!P0 EXIT ;  /* 0x000000000000894d */ /* 0x000fea0003800000 */
[----:B------:R-:W-:Y:S01]  /*05f0*/  IADD3 R2, PT, PT, R11, 0x1800000, RZ ;  /* 0x018000000b027810 */ /* 0x000fe20007ffe0ff */
[----:B------:R-:W-:Y:S01]  /*0600*/  IMAD.MOV R4, RZ, RZ, -R17 ;  /* 0x000000ffff047224 */ /* 0x000fe200078e0a11 */
[----:B------:R-:W-:Y:S01]  /*0610*/  IADD3 R8, PT, PT, -R18, 0x1, R13 ;  /* 0x0000000112087810 */ /* 0x000fe20007ffe10d */
[----:B------:R-:W-:Y:S01]  /*0620*/  BSSY.RECONVERGENT B0, `(.L_x_5) ;  /* 0x000000f000007945 */ /* 0x000fe20003800200 */
[----:B------:R-:W-:Y:S02]  /*0630*/  LOP3.LUT R2, R2, 0x7f800000, RZ, 0xc0, !PT ;  /* 0x7f80000002027812 */ /* 0x000fe400078ec0ff */
[C---:B------:R-:W-:Y:S01]  /*0640*/  VIMNMX R18, PT, PT, R17.reuse, R18, PT ;  /* 0x0000001211127248 */ /* 0x040fe20003fe0100 */
[----:B------:R-:W-:Y:S01]  /*0650*/  IMAD.IADD R17, R17, 0x1, R0 ;  /* 0x0000000111117824 */ /* 0x000fe200078e0200 */
[----:B------:R-:W-:Y:S02]  /*0660*/  ISETP.GT.U32.AND P0, PT, R2, 0x1ffffff, PT ;  /* 0x01ffffff0200780c */ /* 0x000fe40003f04070 */
[----:B------:R-:W-:Y:S01]  /*0670*/  VIADDMNMX R8, R4, R7, R8, PT ;  /* 0x0000000704087246 */ /* 0x000fe20003800108 */
[----:B------:R-:W-:-:S10]  /*0680*/  IMAD.MOV R10, RZ, RZ, -R18 ;  /* 0x000000ffff0a7224 */ /* 0x000fd400078e0a12 */
[----:B------:R-:W-:Y:S05]  /*0690*/  @P0 BRA `(.L_x_6) ;  /* 0x00000000000c0947 */ /* 0x000fea0003800000 */
[----:B------:R-:W-:-:S07]  /*06a0*/  MOV R4, 0x6c0 ;  /* 0x000006c000047802 */ /* 0x000fce0000000f00 */
[----:B------:R-:W-:Y:S05]  /*06b0*/  CALL.REL.NOINC `($__internal_0_$__cuda_sm20_rcp_rn_f32_slowpath) ;  /* 0x0000000000d47944 */ /* 0x000fea0003c00000 */
[----:B------:R-:W-:Y:S05]  /*06c0*/  BRA `(.L_x_7) ;  /* 0x0000000000107947 */ /* 0x000fea0003800000 */
.L_x_6:
[----:B------:R-:W0:Y:S02]  /*06d0*/  MUFU.RCP R0, R11 ;  /* 0x0000000b00007308 */ /* 0x000e240000001000 */
[----:B0-----:R-:W-:-:S04]  /*06e0*/  FFMA R2, R11, R0, -1 ;  /* 0xbf8000000b027423 */ /* 0x001fc80000000000 */
[----:B------:R-:W-:-:S04]  /*06f0*/  FADD.FTZ R5, -R2, -RZ ;  /* 0x800000ff02057221 */ /* 0x000fc80000010100 */
[----:B------:R-:W-:-:S07]  /*0700*/  FFMA R0, R0, R5, R0 ;  /* 0x0000000500007223 */ /* 0x000fce0000000000 */
.L_x_7:
[----:B------:R-:W-:Y:S05]  /*0710*/  BSYNC.RECONVERGENT B0 ;  /* 0x0000000000007941 */ /* 0x000fea0003800200 */
.L_x_5:
[----:B------:R-:W-:Y:S01]  /*0720*/  IADD3 R5, PT, PT, -R18, RZ, RZ ;  /* 0x000000ff12057210 */ /* 0x000fe20007ffe1ff */
[----:B------:R-:W-:Y:S03]  /*0730*/  BSSY B0, `(.L_x_8) ;  /* 0x0000029000007945 */ /* 0x000fe60003800000 */
[----:B------:R-:W-:-:S13]  /*0740*/  ISETP.GT.AND P0, PT, R8, R5, PT ;  /* 0x000000050800720c */ /* 0x000fda0003f04270 */
[----:B------:R-:W-:Y:S05]  /*0750*/  @!P0 BRA `(.L_x_9) ;  /* 0x0000000000988947 */ /* 0x000fea0003800000 */
[----:B------:R-:W0:Y:S01]  /*0760*/  LDCU UR4, c[0x0][0x3a4] ;  /* 0x00007480ff0477ac */ /* 0x000e220008000800 */
[----:B------:R-:W-:Y:S02]  /*0770*/  IMAD R12, R9, R9, RZ ;  /* 0x00000009090c7224 */ /* 0x000fe400078e02ff */
[----:B------:R-:W-:Y:S02]  /*0780*/  IMAD.IADD R2, R16, 0x1, R9 ;  /* 0x0000000110027824 */ /* 0x000fe400078e0209 */
[----:B------:R-:W-:Y:S01]  /*0790*/  IMAD.MOV.U32 R11, RZ, RZ, R10 ;  /* 0x000000ffff0b7224 */ /* 0x000fe200078e000a */
[----:B------:R-:W-:Y:S01]  /*07a0*/  I2FP.F32.U32 R12, R12 ;  /* 0x0000000c000c7245 */ /* 0x000fe20000201000 */
[----:B0-----:R-:W-:-:S07]  /*07b0*/  IMAD R2, R2, UR4, R17 ;  /* 0x0000000402027c24 */ /* 0x001fce000f8e0211 */
.L_x_13:
[----:B------:R-:W0:Y:S01]  /*07c0*/  LDC.64 R4, c[0x0][0x380] ;  /* 0x0000e000ff047b82 */ /* 0x000e220000000a00 */
[----:B------:R-:W-:Y:S01]  /*07d0*/  IMAD.IADD R7, R2, 0x1, R11 ;  /* 0x0000000102077824 */ /* 0x000fe200078e020b */
[----:B------:R-:W-:Y:S01]  /*07e0*/  MOV R14, 0x3bbb989d ;  /* 0x3bbb989d000e7802 */ /* 0x000fe20000000f00 */
[----:B------:R-:W-:Y:S01]  /*07f0*/  IMAD.MOV.U32 R20, RZ, RZ, 0x437c0000 ;  /* 0x437c0000ff147424 */ /* 0x000fe200078e00ff */
[----:B------:R-:W1:Y:S01]  /*0800*/  LDCU UR4, c[0x0][0x3b0] ;  /* 0x00007600ff0477ac */ /* 0x000e620008000800 */
[----:B0-----:R-:W-:-:S05]  /*0810*/  IMAD.WIDE R4, R7, 0x4, R4 ;  /* 0x0000000407047825 */ /* 0x001fca00078e0204 */
[----:B------:R0:W5:Y:S01]  /*0820*/  LDG.E R6, desc[UR36][R4.64] ;  /* 0x0000002404067981 */ /* 0x000162000c1e1900 */
[C---:B------:R-:W-:Y:S01]  /*0830*/  IMAD R7, R11.reuse, R11, RZ ;  /* 0x0000000b0b077224 */ /* 0x040fe200078e02ff */
[----:B------:R-:W-:Y:S01]  /*0840*/  BSSY B1, `(.L_x_10) ;  /* 0x0000016000017945 */ /* 0x000fe20003800000 */
[----:B------:R-:W-:-:S03]  /*0850*/  VIADD R11, R11, 0x1 ;  /* 0x000000010b0b7836 */ /* 0x000fc60000000000 */
[----:B------:R-:W-:Y:S02]  /*0860*/  I2FP.F32.U32 R7, R7 ;  /* 0x0000000700077245 */ /* 0x000fe40000201000 */
[----:B------:R-:W-:-:S03]  /*0870*/  ISETP.NE.AND P1, PT, R11, R8, PT ;  /* 0x000000080b00720c */ /* 0x000fc60003f25270 */
[----:B------:R-:W-:-:S04]  /*0880*/  FADD R7, R12, R7 ;  /* 0x000000070c077221 */ /* 0x000fc80000000000 */
[----:B------:R-:W-:-:S04]  /*0890*/  FMUL R7, R0, -R7 ;  /* 0x8000000700077220 */ /* 0x000fc80000400000 */
[----:B------:R-:W-:-:S04]  /*08a0*/  FFMA.SAT R13, R7, R14, 0.5 ;  /* 0x3f000000070d7423 */ /* 0x000fc8000000200e */
[----:B------:R-:W-:-:S04]  /*08b0*/  FFMA.RM R13, R13, R20, 12582913 ;  /* 0x4b4000010d0d7423 */ /* 0x000fc80000004014 */
[C---:B------:R-:W-:Y:S01]  /*08c0*/  FADD R14, R13.reuse, -12583039 ;  /* 0xcb40007f0d0e7421 */ /* 0x040fe20000000000 */
[----:B------:R-:W-:-:S03]  /*08d0*/  IMAD.SHL.U32 R13, R13, 0x800000, RZ ;  /* 0x008000000d0d7824 */ /* 0x000fc600078e00ff */
[----:B------:R-:W-:-:S04]  /*08e0*/  FFMA R14, R7, 1.4426950216293334961, -R14 ;  /* 0x3fb8aa3b070e7823 */ /* 0x000fc8000000080e */
[----:B------:R-:W-:-:S06]  /*08f0*/  FFMA R14, R7, 1.925963033500011079e-08, R14 ;  /* 0x32a57060070e7823 */ /* 0x000fcc000000000e */
[----:B------:R-:W2:Y:S02]  /*0900*/  MUFU.EX2 R14, R14 ;  /* 0x0000000e000e7308 */ /* 0x000ea40000000800 */
[----:B--2---:R-:W-:-:S04]  /*0910*/  FMUL R7, R13, R14 ;  /* 0x0000000e0d077220 */ /* 0x004fc80000400000 */
[----:B01----:R-:W-:-:S07]  /*0920*/  FMUL R7, R7, UR4 ;  /* 0x0000000407077c20 */ /* 0x003fce0008400000 */
.L_x_12:
[----:B-----5:R-:W-:Y:S01]  /*0930*/  FSETP.GTU.AND P0, PT, R7, R6, PT ;  /* 0x000000060700720b */ /* 0x020fe20003f0c000 */
[----:B------:R-:W-:-:S12]  /*0940*/  YIELD ;  /* 0x0000000000007946 */ /* 0x000fd80003800000 */
[----:B------:R-:W-:Y:S05]  /*0950*/  @!P0 BRA `(.L_x_11) ;  /* 0x0000000000108947 */ /* 0x000fea0003800000 */
[----:B------:R-:W2:Y:S02]  /*0960*/  ATOMG.E.CAS.STRONG.GPU PT, R13, [R4], R6, R7 ;  /* 0x00000006040d73a9 */ /* 0x000ea400001ee107 */
[-C--:B--2---:R-:W-:Y:S02]  /*0970*/  ISETP.NE.AND P0, PT, R6, R13.reuse, PT ;  /* 0x0000000d0600720c */ /* 0x084fe40003f05270 */
[----:B------:R-:W-:-:S11]  /*0980*/  MOV R6, R13 ;  /* 0x0000000d00067202 */ /* 0x000fd60000000f00 */
[----:B------:R-:W-:Y:S05]  /*0990*/  @P0 BRA `(.L_x_12) ;  /* 0xfffffffc00e40947 */ /* 0x000fea000383ffff */
.L_x_11:
[----:B------:R-:W-:Y:S05]  /*09a0*/  BSYNC B1 ;  /* 0x0000000000017941 */ /* 0x000fea0003800000 */
.L_x_10:
[----:B------:R-:W-:Y:S05]  /*09b0*/  @P1 BRA `(.L_x_13) ;  /* 0xfffffffc00801947 */ /* 0x000fea000383ffff */
.L_x_9:
[----:B------:R-:W-:Y:S05]  /*09c0*/  BSYNC B0 ;  /* 0x0000000000007941 */ /* 0x000fea0003800000 */
.L_x_8:
[----:B------:R-:W-:-:S05]  /*09d0*/  VIADD R9, R9, 0x1 ;  /* 0x0000000109097836 */ /* 0x000fca0000000000 */
[----:B------:R-:W-:-:S13]  /*09e0*/  ISETP.NE.AND P0, PT, R9, R3, PT ;  /* 0x000000030900720c */ /* 0x000fda0003f05270 */
[----:B------:R-:W-:Y:S05]  /*09f0*/  @P0 BRA `(.L_x_5) ;  /* 0xfffffffc00480947 */ /* 0x000fea000383ffff */
[----:B------:R-:W-:Y:S05]  /*0a00*/  EXIT ;  /* 0x000000000000794d */ /* 0x000fea0003800000 */
        .weak           $__internal_0_$__cuda_sm20_rcp_rn_f32_slowpath
        .type           $__internal_0_$__cuda_sm20_rcp_rn_f32_slowpath,@function
        .size           $__internal_0_$__cuda_sm20_rcp_rn_f32_slowpath,($__internal_1_$__cuda_sm3x_div_rn_noftz_f32_slowpath - $__internal_0_$__cuda_sm20_rcp_rn_f32_slowpath)
$__internal_0_$__cuda_sm20_rcp_rn_f32_slowpath:
[----:B------:R-:W-:Y:S01]  /*0a10*/  IMAD.SHL.U32 R0, R11, 0x2, RZ ;  /* 0x000000020b007824 */ /* 0x000fe200078e00ff */
[----:B------:R-:W-:Y:S04]  /*0a20*/  BSSY.RECONVERGENT B1, `(.L_x_14) ;  /* 0x0000031000017945 */ /* 0x000fe80003800200 */
[----:B------:R-:W-:Y:S01]  /*0a30*/  SHF.R.U32.HI R13, RZ, 0x18, R0 ;  /* 0x00000018ff0d7819 */ /* 0x000fe20000011600 */
[----:B------:R-:W-:-:S03]  /*0a40*/  IMAD.MOV.U32 R0, RZ, RZ, R11 ;  /* 0x000000ffff007224 */ /* 0x000fc600078e000b */
[----:B------:R-:W-:-:S13]  /*0a50*/  ISETP.NE.U32.AND P0, PT, R13, RZ, PT ;  /* 0x000000ff0d00720c */ /* 0x000fda0003f05070 */
[----:B------:R-:W-:Y:S05]  /*0a60*/  @P0 BRA `(.L_x_15) ;  /* 0x0000000000280947 */ /* 0x000fea0003800000 */
[----:B------:R-:W-:-:S04]  /*0a70*/  SHF.L.U32 R2, R0, 0x1, RZ ;  /* 0x0000000100027819 */ /* 0x000fc800000006ff */
[----:B------:R-:W-:-:S13]  /*0a80*/  ISETP.NE.AND P0, PT, R2, RZ, PT ;  /* 0x000000ff0200720c */ /* 0x000fda0003f05270 */
[----:B------:R-:W-:Y:S01]  /*0a90*/  @P0 FFMA R6, R0, 1.84467440737095516160e+19, RZ ;  /* 0x5f80000000060823 */ /* 0x000fe200000000ff */
[----:B------:R-:W-:Y:S08]  /*0aa0*/  @!P0 MUFU.RCP R5, R0 ;  /* 0x0000000000058308 */ /* 0x000ff00000001000 */
[----:B------:R-:W0:Y:S02]  /*0ab0*/  @P0 MUFU.RCP R7, R6 ;  /* 0x0000000600070308 */ /* 0x000e240000001000 */
[----:B0-----:R-:W-:-:S04]  /*0ac0*/  @P0 FFMA R2, R6, R7, -1 ;  /* 0xbf80000006020423 */ /* 0x001fc80000000007 */
[----:B------:R-:W-:-:S04]  /*0ad0*/  @P0 FADD.FTZ R2, -R2, -RZ ;  /* 0x800000ff02020221 */ /* 0x000fc80000010100 */
[----:B------:R-:W-:-:S04]  /*0ae0*/  @P0 FFMA R2, R7, R2, R7 ;  /* 0x0000000207020223 */ /* 0x000fc80000000007 */
[----:B------:R-:W-:Y:S01]  /*0af0*/  @P0 FFMA R5, R2, 1.84467440737095516160e+19, RZ ;  /* 0x5f80000002050823 */ /* 0x000fe200000000ff */
[----:B------:R-:W-:Y:S06]  /*0b00*/  BRA `(.L_x_16) ;  /* 0x0000000000887947 */ /* 0x000fec0003800000 */
.L_x_15:
[----:B------:R-:W-:-:S05]  /*0b10*/  VIADD R11, R13, 0xffffff03 ;  /* 0xffffff030d0b7836 */ /* 0x000fca0000000000 */
[----:B------:R-:W-:-:S13]  /*0b20*/  ISETP.GT.U32.AND P0, PT, R11, 0x1, PT ;  /* 0x000000010b00780c */ /* 0x000fda0003f04070 */
[----:B------:R-:W-:Y:S05]  /*0b30*/  @P0 BRA `(.L_x_17) ;  /* 0x0000000000780947 */ /* 0x000fea0003800000 */
[----:B------:R-:W-:Y:S01]  /*0b40*/  LOP3.LUT R2, R0, 0x7fffff, RZ, 0xc0, !PT ;  /* 0x007fffff00027812 */ /* 0x000fe200078ec0ff */
[----:B------:R-:W-:-:S03]  /*0b50*/  IMAD.MOV.U32 R12, RZ, RZ, 0x3 ;  /* 0x00000003ff0c7424 */ /* 0x000fc600078e00ff */
[----:B------:R-:W-:Y:S02]  /*0b60*/  LOP3.LUT R2, R2, 0x3f800000, RZ, 0xfc, !PT ;  /* 0x3f80000002027812 */ /* 0x000fe400078efcff */
[----:B------:R-:W-:Y:S02]  /*0b70*/  SHF.L.U32 R12, R12, R11, RZ ;  /* 0x0000000b0c0c7219 */ /* 0x000fe400000006ff */
[----:B------:R-:W0:Y:S02]  /*0b80*/  MUFU.RCP R5, R2 ;  /* 0x0000000200057308 */ /* 0x000e240000001000 */
[----:B0-----:R-:W-:-:S04]  /*0b90*/  FFMA R6, R2, R5, -1 ;  /* 0xbf80000002067423 */ /* 0x001fc80000000005 */
[----:B------:R-:W-:-:S04]  /*0ba0*/  FADD.FTZ R6, -R6, -RZ ;  /* 0x800000ff06067221 */ /* 0x000fc80000010100 */
[CCC-:B------:R-:W-:Y:S01]  /*0bb0*/  FFMA.RM R7, R5.reuse, R6.reuse, R5.reuse ;  /* 0x0000000605077223 */ /* 0x1c0fe20000004005 */
[----:B------:R-:W-:-:S04]  /*0bc0*/  FFMA.RP R6, R5, R6, R5 ;  /* 0x0000000605067223 */ /* 0x000fc80000008005 */
[C---:B------:R-:W-:Y:S02]  /*0bd0*/  LOP3.LUT R5, R7.reuse, 0x7fffff, RZ, 0xc0, !PT ;  /* 0x007fffff07057812 */ /* 0x040fe400078ec0ff */
[----:B------:R-:W-:Y:S02]  /*0be0*/  FSETP.NEU.FTZ.AND P0, PT, R7, R6, PT ;  /* 0x000000060700720b */ /* 0x000fe40003f1d000 */
[----:B------:R-:W-:Y:S02]  /*0bf0*/  LOP3.LUT R5, R5, 0x800000, RZ, 0xfc, !PT ;  /* 0x0080000005057812 */ /* 0x000fe400078efcff */
[----:B------:R-:W-:Y:S02]  /*0c00*/  SEL R6, RZ, 0xffffffff, !P0 ;  /* 0xffffffffff067807 */ /* 0x000fe40004000000 */
[----:B------:R-:W-:-:S03]  /*0c10*/  LOP3.LUT R12, R12, R5, RZ, 0xc0, !PT ;  /* 0x000000050c0c7212 */ /* 0x000fc600078ec0ff */
[----:B------:R-:W-:Y:S01]  /*0c20*/  IMAD.MOV R6, RZ, RZ, -R6 ;  /* 0x000000ffff067224 */ /* 0x000fe200078e0a06 */
[----:B------:R-:W-:-:S04]  /*0c30*/  SHF.R.U32.HI R12, RZ, R11, R12 ;  /* 0x0000000bff0c7219 */ /* 0x000fc8000001160c */
[----:B------:R-:W-:Y:S02]  /*0c40*/  LOP3.LUT P1, RZ, R6, R11, R5, 0xf8, !PT ;  /* 0x0000000b06ff7212 */ /* 0x000fe4000782f805 */
[C---:B------:R-:W-:Y:S02]  /*0c50*/  LOP3.LUT P0, RZ, R12.reuse, 0x1, RZ, 0xc0, !PT ;  /* 0x000000010cff7812 */ /* 0x040fe4000780c0ff */
[----:B------:R-:W-:-:S04]  /*0c60*/  LOP3.LUT P2, RZ, R12, 0x2, RZ, 0xc0, !PT ;  /* 0x000000020cff7812 */ /* 0x000fc8000784c0ff */
[----:B------:R-:W-:Y:S02]  /*0c70*/  PLOP3.LUT P0, PT, P0, P1, P2, 0xe0, 0x0 ;  /* 0x000000000000781c */ /* 0x000fe40000703c20 */
[----:B------:R-:W-:Y:S02]  /*0c80*/  LOP3.LUT P1, RZ, R0, 0x7fffff, RZ, 0xc0, !PT ;  /* 0x007fffff00ff7812 */ /* 0x000fe4000782c0ff */
[----:B------:R-:W-:-:S04]  /*0c90*/  SEL R2, RZ, 0x1, !P0 ;  /* 0x00000001ff027807 */ /* 0x000fc80004000000 */
[----:B------:R-:W-:-:S04]  /*0ca0*/  IADD3 R2, PT, PT, -R2, RZ, RZ ;  /* 0x000000ff02027210 */ /* 0x000fc80007ffe1ff */
[----:B------:R-:W-:Y:S01]  /*0cb0*/  ISETP.GE.AND P0, PT, R2, RZ, PT ;  /* 0x000000ff0200720c */ /* 0x000fe20003f06270 */
[----:B------:R-:W-:-:S05]  /*0cc0*/  VIADD R2, R13, 0xffffff04 ;  /* 0xffffff040d027836 */ /* 0x000fca0000000000 */
[----:B------:R-:W-:-:S07]  /*0cd0*/  SHF.R.U32.HI R5, RZ, R2, R5 ;  /* 0x00000002ff057219 */ /* 0x000fce0000011605 */
[----:B------:R-:W-:-:S04]  /*0ce0*/  @!P0 VIADD R5, R5, 0x1 ;  /* 0x0000000105058836 */ /* 0x000fc80000000000 */
[----:B------:R-:W-:-:S05]  /*0cf0*/  @!P1 IMAD.SHL.U32 R5, R5, 0x2, RZ ;  /* 0x0000000205059824 */ /* 0x000fca00078e00ff */
[----:B------:R-:W-:Y:S01]  /*0d00*/  LOP3.LUT R5, R5, 0x80000000, R0, 0xf8, !PT ;  /* 0x8000000005057812 */ /* 0x000fe200078ef800 */
[----:B------:R-:W-:Y:S06]  /*0d10*/  BRA `(.L_x_16) ;  /* 0x0000000000047947 */ /* 0x000fec0003800000 */
.L_x_17:
[----:B------:R0:W1:Y:S02]  /*0d20*/  MUFU.RCP R5, R0 ;  /* 0x0000000000057308 */ /* 0x0000640000001000 */
.L_x_16:
[----:B------:R-:W-:Y:S05]  /*0d30*/  BSYNC.RECONVERGENT B1 ;  /* 0x0000000000017941 */ /* 0x000fea0003800200 */
.L_x_14:
[----:B01----:R-:W-:Y:S01]  /*0d40*/  MOV R0, R5 ;  /* 0x0000000500007202 */ /* 0x003fe20000000f00 */
[----:B------:R-:W-:-:S04]  /*0d50*/  IMAD.MOV.U32 R5, RZ, RZ, 0x0 ;  /* 0x00000000ff057424 */ /* 0x000fc800078e00ff */
[----:B------:R-:W-:Y:S05]  /*0d60*/  RET.REL.NODEC R4 `(_Z32draw_heatmap_batched_cuda_kernelPfPKiS1_S1_iiiffiiS1_) ;  /* 0xfffffff004a47950 */ /* 0x000fea0003c3ffff */
        .weak           $__internal_1_$__cuda_sm3x_div_rn_noftz_f32_slowpath
        .type           $__internal_1_$__cuda_sm3x_div_rn_noftz_f32_slowpath,@function
        .size           $__internal_1_$__cuda_sm3x_div_rn_noftz_f32_slowpath,(.L_x_60 - $__internal_1_$__cuda_sm3x_div_rn_noftz_f32_slowpath)
$__internal_1_$__cuda_sm3x_div_rn_noftz_f32_slowpath:
[----:B------:R-:W0:Y:S01]  /*0d70*/  LDC R3, c[0x0][0x3ac] ;  /* 0x0000eb00ff037b82 */ /* 0x000e220000000800 */
[----:B------:R-:W-:Y:S01]  /*0d80*/  SHF.R.U32.HI R5, RZ, 0x17, R0 ;  /* 0x00000017ff057819 */ /* 0x000fe20000011600 */
[----:B------:R-:W1:Y:S01]  /*0d90*/  LDCU UR4, c[0x0][0x3ac] ;  /* 0x00007580ff0477ac */ /* 0x000e620008000800 */
[----:B------:R-:W-:Y:S01]  /*0da0*/  BSSY.RECONVERGENT B1, `(.L_x_18) ;  /* 0x0000064000017945 */ /* 0x000fe20003800200 */
[----:B------:R-:W-:Y:S02]  /*0db0*/  MOV R8, R0 ;  /* 0x0000000000087202 */ /* 0x000fe40000000f00 */
[----:B------:R-:W-:-:S05]  /*0dc0*/  LOP3.LUT R7, R5, 0xff, RZ, 0xc0, !PT ;  /* 0x000000ff05077812 */ /* 0x000fca00078ec0ff */
[----:B------:R-:W-:Y:S02]  /*0dd0*/  VIADD R10, R7, 0xffffffff ;  /* 0xffffffff070a7836 */ /* 0x000fe40000000000 */
[----:B-1----:R-:W-:Y:S01]  /*0de0*/  IMAD.U32 R9, RZ, RZ, UR4 ;  /* 0x00000004ff097e24 */ /* 0x002fe2000f8e00ff */
[----:B0-----:R-:W-:-:S04]  /*0df0*/  SHF.R.U32.HI R6, RZ, 0x17, R3 ;  /* 0x00000017ff067819 */ /* 0x001fc80000011603 */
[----:B------:R-:W-:-:S05]  /*0e00*/  LOP3.LUT R6, R6, 0xff, RZ, 0xc0, !PT ;  /* 0x000000ff06067812 */ /* 0x000fca00078ec0ff */
[----:B------:R-:W-:-:S05]  /*0e10*/  VIADD R11, R6, 0xffffffff ;  /* 0xffffffff060b7836 */ /* 0x000fca0000000000 */
[----:B------:R-:W-:-:S04]  /*0e20*/  ISETP.GT.U32.AND P0, PT, R11, 0xfd, PT ;  /* 0x000000fd0b00780c */ /* 0x000fc80003f04070 */
[----:B------:R-:W-:-:S13]  /*0e30*/  ISETP.GT.U32.OR P0, PT, R10, 0xfd, P0 ;  /* 0x000000fd0a00780c */ /* 0x000fda0000704470 */
[----:B------:R-:W-:Y:S01]  /*0e40*/  @!P0 IMAD.MOV.U32 R5, RZ, RZ, RZ ;  /* 0x000000ffff058224 */ /* 0x000fe200078e00ff */
[----:B------:R-:W-:Y:S06]  /*0e50*/  @!P0 BRA `(.L_x_19) ;  /* 0x00000000005c8947 */ /* 0x000fec0003800000 */
[----:B------:R-:W-:Y:S02]  /*0e60*/  FSETP.GTU.FTZ.AND P1, PT, |R3|, +INF , PT ;  /* 0x7f8000000300780b */ /* 0x000fe40003f3c200 */
[----:B------:R-:W-:-:S04]  /*0e70*/  FSETP.GTU.FTZ.AND P0, PT, |R0|, +INF , PT ;  /* 0x7f8000000000780b */ /* 0x000fc80003f1c200 */
[----:B------:R-:W-:-:S13]  /*0e80*/  PLOP3.LUT P0, PT, P0, P1, PT, 0xf8, 0x8f ;  /* 0x00000000008f781c */ /* 0x000fda0000703f70 */
[----:B------:R-:W-:Y:S05]  /*0e90*/  @P0 BRA `(.L_x_20) ;  /* 0x00000004004c0947 */ /* 0x000fea0003800000 */
[----:B------:R-:W-:-:S13]  /*0ea0*/  LOP3.LUT P0, RZ, R9, 0x7fffffff, R8, 0xc8, !PT ;  /* 0x7fffffff09ff7812 */ /* 0x000fda000780c808 */
[----:B------:R-:W-:Y:S05]  /*0eb0*/  @!P0 BRA `(.L_x_21) ;  /* 0x00000004003c8947 */ /* 0x000fea0003800000 */
[C---:B------:R-:W-:Y:S02]  /*0ec0*/  FSETP.NEU.FTZ.AND P2, PT, |R0|.reuse, +INF , PT ;  /* 0x7f8000000000780b */ /* 0x040fe40003f5d200 */
[----:B------:R-:W-:Y:S02]  /*0ed0*/  FSETP.NEU.FTZ.AND P1, PT, |R3|, +INF , PT ;  /* 0x7f8000000300780b */ /* 0x000fe40003f3d200 */
[----:B------:R-:W-:-:S11]  /*0ee0*/  FSETP.NEU.FTZ.AND P0, PT, |R0|, +INF , PT ;  /* 0x7f8000000000780b */ /* 0x000fd60003f1d200 */
[----:B------:R-:W-:Y:S05]  /*0ef0*/  @!P1 BRA !P2, `(.L_x_21) ;  /* 0x00000004002c9947 */ /* 0x000fea0005000000 */
[----:B------:R-:W-:-:S04]  /*0f00*/  LOP3.LUT P2, RZ, R8, 0x7fffffff, RZ, 0xc0, !PT ;  /* 0x7fffffff08ff7812 */ /* 0x000fc8000784c0ff */
[----:B------:R-:W-:-:S13]  /*0f10*/  PLOP3.LUT P1, PT, P1, P2, PT, 0x2f, 0xf2 ;  /* 0x0000000000f2781c */ /* 0x000fda0000f24577 */
[----:B------:R-:W-:Y:S05]  /*0f20*/  @P1 BRA `(.L_x_22) ;  /* 0x0000000400181947 */ /* 0x000fea0003800000 */
[----:B------:R-:W-:-:S04]  /*0f30*/  LOP3.LUT P1, RZ, R9, 0x7fffffff, RZ, 0xc0, !PT ;  /* 0x7fffffff09ff7812 */ /* 0x000fc8000782c0ff */
[----:B------:R-:W-:-:S13]  /*0f40*/  PLOP3.LUT P0, PT, P0, P1, PT, 0x2f, 0xf2 ;  /* 0x0000000000f2781c */ /* 0x000fda0000702577 */
[----:B------:R-:W-:Y:S05]  /*0f50*/  @P0 BRA `(.L_x_23) ;  /* 0x0000000400000947 */ /* 0x000fea0003800000 */
[----:B------:R-:W-:Y:S02]  /*0f60*/  ISETP.GE.AND P0, PT, R10, RZ, PT ;  /* 0x000000ff0a00720c */ /* 0x000fe40003f06270 */
[----:B------:R-:W-:-:S11]  /*0f70*/  ISETP.GE.AND P1, PT, R11, RZ, PT ;  /* 0x000000ff0b00720c */ /* 0x000fd60003f26270 */
[----:B------:R-:W-:Y:S01]  /*0f80*/  @P0 IMAD.MOV.U32 R5, RZ, RZ, RZ ;  /* 0x000000ffff050224 */ /* 0x000fe200078e00ff */
[----:B------:R-:W-:Y:S01]  /*0f90*/  @!P0 MOV R5, 0xffffffc0 ;  /* 0xffffffc000058802 */ /* 0x000fe20000000f00 */
[----:B------:R-:W-:Y:S01]  /*0fa0*/  @!P0 FFMA R8, R0, 1.84467440737095516160e+19, RZ ;  /* 0x5f80000000088823 */ /* 0x000fe200000000ff */
[----:B------:R-:W-:-:S03]  /*0fb0*/  @!P1 FFMA R9, R3, 1.84467440737095516160e+19, RZ ;  /* 0x5f80000003099823 */ /* 0x000fc600000000ff */
[----:B------:R-:W-:-:S07]  /*0fc0*/  @!P1 VIADD R5, R5, 0x40 ;  /* 0x0000004005059836 */ /* 0x000fce0000000000 */
.L_x_19:
[----:B------:R-:W-:Y:S01]  /*0fd0*/  LEA R0, R6, 0xc0800000, 0x17 ;  /* 0xc080000006007811 */ /* 0x000fe200078eb8ff */
[----:B------:R-:W-:Y:S01]  /*0fe0*/  VIADD R7, R7, 0xffffff81 ;  /* 0xffffff8107077836 */ /* 0x000fe20000000000 */
[----:B------:R-:W-:Y:S03]  /*0ff0*/  BSSY.RECONVERGENT B2, `(.L_x_24) ;  /* 0x0000035000027945 */ /* 0x000fe60003800200 */
[----:B------:R-:W-:Y:S01]  /*1000*/  IMAD.IADD R9, R9, 0x1, -R0 ;  /* 0x0000000109097824 */ /* 0x000fe200078e0a00 */
[C---:B------:R-:W-:Y:S01]  /*1010*/  IADD3 R6, PT, PT, R7.reuse, 0x7f, -R6 ;  /* 0x0000007f07067810 */ /* 0x040fe20007ffe806 */
[----:B------:R-:W-:Y:S02]  /*1020*/  IMAD R0, R7, -0x800000, R8 ;  /* 0xff80000007007824 */ /* 0x000fe400078e0208 */
[----:B------:R-:W0:Y:S01]  /*1030*/  MUFU.RCP R3, R9 ;  /* 0x0000000900037308 */ /* 0x000e220000001000 */
[----:B------:R-:W-:Y:S01]  /*1040*/  FADD.FTZ R11, -R9, -RZ ;  /* 0x800000ff090b7221 */ /* 0x000fe20000010100 */
[----:B------:R-:W-:-:S03]  /*1050*/  IADD3 R6, PT, PT, R6, R5, RZ ;  /* 0x0000000506067210 */ /* 0x000fc60007ffe0ff */
[----:B0-----:R-:W-:-:S04]  /*1060*/  FFMA R10, R3, R11, 1 ;  /* 0x3f800000030a7423 */ /* 0x001fc8000000000b */
[----:B------:R-:W-:-:S04]  /*1070*/  FFMA R10, R3, R10, R3 ;  /* 0x0000000a030a7223 */ /* 0x000fc80000000003 */
[----:B------:R-:W-:-:S04]  /*1080*/  FFMA R3, R0, R10, RZ ;  /* 0x0000000a00037223 */ /* 0x000fc800000000ff */
[----:B------:R-:W-:-:S04]  /*1090*/  FFMA R8, R11, R3, R0 ;  /* 0x000000030b087223 */ /* 0x000fc80000000000 */
[----:B------:R-:W-:-:S04]  /*10a0*/  FFMA R13, R10, R8, R3 ;  /* 0x000000080a0d7223 */ /* 0x000fc80000000003 */
[----:B------:R-:W-:-:S04]  /*10b0*/  FFMA R8, R11, R13, R0 ;  /* 0x0000000d0b087223 */ /* 0x000fc80000000000 */
[----:B------:R-:W-:-:S05]  /*10c0*/  FFMA R0, R10, R8, R13 ;  /* 0x000000080a007223 */ /* 0x000fca000000000d */
[----:B------:R-:W-:-:S04]  /*10d0*/  SHF.R.U32.HI R3, RZ, 0x17, R0 ;  /* 0x00000017ff037819 */ /* 0x000fc80000011600 */
[----:B------:R-:W-:-:S05]  /*10e0*/  LOP3.LUT R3, R3, 0xff, RZ, 0xc0, !PT ;  /* 0x000000ff03037812 */ /* 0x000fca00078ec0ff */
[----:B------:R-:W-:-:S04]  /*10f0*/  IMAD.IADD R7, R3, 0x1, R6 ;  /* 0x0000000103077824 */ /* 0x000fc800078e0206 */
[----:B------:R-:W-:-:S05]  /*1100*/  VIADD R3, R7, 0xffffffff ;  /* 0xffffffff07037836 */ /* 0x000fca0000000000 */
[----:B------:R-:W-:-:S13]  /*1110*/  ISETP.GE.U32.AND P0, PT, R3, 0xfe, PT ;  /* 0x000000fe0300780c */ /* 0x000fda0003f06070 */
[----:B------:R-:W-:Y:S05]  /*1120*/  @!P0 BRA `(.L_x_25) ;  /* 0x0000000000808947 */ /* 0x000fea0003800000 */
[----:B------:R-:W-:-:S13]  /*1130*/  ISETP.GT.AND P0, PT, R7, 0xfe, PT ;  /* 0x000000fe0700780c */ /* 0x000fda0003f04270 */
[----:B------:R-:W-:Y:S05]  /*1140*/  @P0 BRA `(.L_x_26) ;  /* 0x00000000006c0947 */ /* 0x000fea0003800000 */
[----:B------:R-:W-:-:S13]  /*1150*/  ISETP.GE.AND P0, PT, R7, 0x1, PT ;  /* 0x000000010700780c */ /* 0x000fda0003f06270 */
[----:B------:R-:W-:Y:S05]  /*1160*/  @P0 BRA `(.L_x_27) ;  /* 0x0000000000740947 */ /* 0x000fea0003800000 */
[----:B------:R-:W-:Y:S02]  /*1170*/  ISETP.GE.AND P0, PT, R7, -0x18, PT ;  /* 0xffffffe80700780c */ /* 0x000fe40003f06270 */
[----:B------:R-:W-:-:S11]  /*1180*/  LOP3.LUT R0, R0, 0x80000000, RZ, 0xc0, !PT ;  /* 0x8000000000007812 */ /* 0x000fd600078ec0ff */
[----:B------:R-:W-:Y:S05]  /*1190*/  @!P0 BRA `(.L_x_27) ;  /* 0x0000000000688947 */ /* 0x000fea0003800000 */
[CCC-:B------:R-:W-:Y:S01]  /*11a0*/  FFMA.RZ R3, R10.reuse, R8.reuse, R13.reuse ;  /* 0x000000080a037223 */ /* 0x1c0fe2000000c00d */
[CCC-:B------:R-:W-:Y:S01]  /*11b0*/  FFMA.RM R6, R10.reuse, R8.reuse, R13.reuse ;  /* 0x000000080a067223 */ /* 0x1c0fe2000000400d */
[C---:B------:R-:W-:Y:S02]  /*11c0*/  ISETP.NE.AND P2, PT, R7.reuse, RZ, PT ;  /* 0x000000ff0700720c */ /* 0x040fe40003f45270 */
[----:B------:R-:W-:Y:S02]  /*11d0*/  ISETP.NE.AND P1, PT, R7, RZ, PT ;  /* 0x000000ff0700720c */ /* 0x000fe40003f25270 */
[----:B------:R-:W-:Y:S01]  /*11e0*/  LOP3.LUT R5, R3, 0x7fffff, RZ, 0xc0, !PT ;  /* 0x007fffff03057812 */ /* 0x000fe200078ec0ff */
[----:B------:R-:W-:Y:S01]  /*11f0*/  FFMA.RP R3, R10, R8, R13 ;  /* 0x000000080a037223 */ /* 0x000fe2000000800d */
[----:B------:R-:W-:Y:S01]  /*1200*/  IADD3 R8, PT, PT, R7, 0x20, RZ ;  /* 0x0000002007087810 */ /* 0x000fe20007ffe0ff */
[----:B------:R-:W-:Y:S01]  /*1210*/  IMAD.MOV R7, RZ, RZ, -R7 ;  /* 0x000000ffff077224 */ /* 0x000fe200078e0a07 */
[----:B------:R-:W-:-:S02]  /*1220*/  LOP3.LUT R5, R5, 0x800000, RZ, 0xfc, !PT ;  /* 0x0080000005057812 */ /* 0x000fc400078efcff */
[----:B------:R-:W-:Y:S02]  /*1230*/  FSETP.NEU.FTZ.AND P0, PT, R3, R6, PT ;  /* 0x000000060300720b */ /* 0x000fe40003f1d000 */
[----:B------:R-:W-:Y:S02]  /*1240*/  SHF.L.U32 R8, R5, R8, RZ ;  /* 0x0000000805087219 */ /* 0x000fe400000006ff */
[----:B------:R-:W-:Y:S02]  /*1250*/  SEL R6, R7, RZ, P2 ;  /* 0x000000ff07067207 */ /* 0x000fe40001000000 */
[----:B------:R-:W-:Y:S02]  /*1260*/  ISETP.NE.AND P1, PT, R8, RZ, P1 ;  /* 0x000000ff0800720c */ /* 0x000fe40000f25270 */
[----:B------:R-:W-:Y:S02]  /*1270*/  SHF.R.U32.HI R6, RZ, R6, R5 ;  /* 0x00000006ff067219 */ /* 0x000fe40000011605 */
[----:B------:R-:W-:-:S02]  /*1280*/  PLOP3.LUT P0, PT, P0, P1, PT, 0xf8, 0x8f ;  /* 0x00000000008f781c */ /* 0x000fc40000703f70 */
[----:B------:R-:W-:Y:S02]  /*1290*/  SHF.R.U32.HI R8, RZ, 0x1, R6 ;  /* 0x00000001ff087819 */ /* 0x000fe40000011606 */
[----:B------:R-:W-:-:S04]  /*12a0*/  SEL R3, RZ, 0x1, !P0 ;  /* 0x00000001ff037807 */ /* 0x000fc80004000000 */
[----:B------:R-:W-:-:S04]  /*12b0*/  LOP3.LUT R3, R3, 0x1, R8, 0xf8, !PT ;  /* 0x0000000103037812 */ /* 0x000fc800078ef808 */
[----:B------:R-:W-:-:S05]  /*12c0*/  LOP3.LUT R3, R3, R6, RZ, 0xc0, !PT ;  /* 0x0000000603037212 */ /* 0x000fca00078ec0ff */
[----:B------:R-:W-:-:S05]  /*12d0*/  IMAD.IADD R3, R8, 0x1, R3 ;  /* 0x0000000108037824 */ /* 0x000fca00078e0203 */
[----:B------:R-:W-:Y:S01]  /*12e0*/  LOP3.LUT R0, R3, R0, RZ, 0xfc, !PT ;  /* 0x0000000003007212 */ /* 0x000fe200078efcff */
[----:B------:R-:W-:Y:S06]  /*12f0*/  BRA `(.L_x_27) ;  /* 0x0000000000107947 */ /* 0x000fec0003800000 */
.L_x_26:
[----:B------:R-:W-:-:S04]  /*1300*/  LOP3.LUT R0, R0, 0x80000000, RZ, 0xc0, !PT ;  /* 0x8000000000007812 */ /* 0x000fc800078ec0ff */
[----:B------:R-:W-:Y:S01]  /*1310*/  LOP3.LUT R0, R0, 0x7f800000, RZ, 0xfc, !PT ;  /* 0x7f80000000007812 */ /* 0x000fe200078efcff */
[----:B------:R-:W-:Y:S06]  /*1320*/  BRA `(.L_x_27) ;  /* 0x0000000000047947 */ /* 0x000fec0003800000 */
.L_x_25:
[----:B------:R-:W-:-:S07]  /*1330*/  LEA R0, R6, R0, 0x17 ;  /* 0x0000000006007211 */ /* 0x000fce00078eb8ff */
.L_x_27:
[----:B------:R-:W-:Y:S05]  /*1340*/  BSYNC.RECONVERGENT B2 ;  /* 0x0000000000027941 */ /* 0x000fea0003800200 */
.L_x_24:
[----:B------:R-:W-:Y:S05]  /*1350*/  BRA `(.L_x_28) ;  /* 0x0000000000207947 */ /* 0x000fea0003800000 */
.L_x_23:
[----:B------:R-:W-:-:S04]  /*1360*/  LOP3.LUT R0, R9, 0x80000000, R8, 0x48, !PT ;  /* 0x8000000009007812 */ /* 0x000fc800078e4808 */
[----:B------:R-:W-:Y:S01]  /*1370*/  LOP3.LUT R0, R0, 0x7f800000, RZ, 0xfc, !PT ;  /* 0x7f80000000007812 */ /* 0x000fe200078efcff */
[----:B------:R-:W-:Y:S06]  /*1380*/  BRA `(.L_x_28) ;  /* 0x0000000000147947 */ /* 0x000fec0003800000 */
.L_x_22:
[----:B------:R-:W-:Y:S01]  /*1390*/  LOP3.LUT R0, R9, 0x80000000, R8, 0x48, !PT ;  /* 0x8000000009007812 */ /* 0x000fe200078e4808 */
[----:B------:R-:W-:Y:S06]  /*13a0*/  BRA `(.L_x_28) ;  /* 0x00000000000c7947 */ /* 0x000fec0003800000 */
.L_x_21:
[----:B------:R-:W0:Y:S01]  /*13b0*/  MUFU.RSQ R0, -QNAN ;  /* 0xffc0000000007908 */ /* 0x000e220000001400 */
[----:B------:R-:W-:Y:S05]  /*13c0*/  BRA `(.L_x_28) ;  /* 0x0000000000047947 */ /* 0x000fea0003800000 */
.L_x_20:
[----:B------:R-:W-:-:S07]  /*13d0*/  FADD.FTZ R0, R0, R3 ;  /* 0x0000000300007221 */ /* 0x000fce0000010000 */
.L_x_28:
[----:B------:R-:W-:Y:S05]  /*13e0*/  BSYNC.RECONVERGENT B1 ;  /* 0x0000000000017941 */ /* 0x000fea0003800200 */
.L_x_18:
[----:B------:R-:W-:-:S04]  /*13f0*/  IMAD.MOV.U32 R5, RZ, RZ, 0x0 ;  /* 0x00000000ff057424 */ /* 0x000fc800078e00ff */
[----:B0-----:R-:W-:Y:S05]  /*1400*/  RET.REL.NODEC R4 `(_Z32draw_heatmap_batched_cuda_kernelPfPKiS1_S1_iiiffiiS1_) ;  /* 0xffffffe804fc7950 */ /* 0x001fea0003c3ffff */
.L_x_29:
[----:B------:R-:W-:-:S00]  /*1410*/  BRA `(.L_x_29) ;  /* 0xfffffffc00fc7947 */ /* 0x000fc0000383ffff */
[----:B------:R-:W-:-:S00]  /*1420*/  NOP ;  /* 0x0000000000007918 */ /* 0x000fc00000000000 */
        /* <DEDUP_REMOVED lines=13> */
.L_x_60:


//--------------------- .text._Z24draw_heatmap_cuda_kernelPfPKiS1_S1_iiffii --------------------------
	.section	.text._Z24draw_heatmap_cuda_kernelPfPKiS1_S1_iiffii,"ax",@progbits
	.align	128
.text._Z24draw_heatmap_cuda_kernelPfPKiS1_S1_iiffii:
        .type           _Z24draw_heatmap_cuda_kernelPfPKiS1_S1_iiffii,@function
        .size           _Z24draw_heatmap_cuda_kernelPfPKiS1_S1_iiffii,(.L_x_63 - _Z24draw_heatmap_cuda_kernelPfPKiS1_S1_iiffii)
        .other          _Z24draw_heatmap_cuda_kernelPfPKiS1_S1_iiffii,@"STO_CUDA_ENTRY STV_DEFAULT"
_Z24draw_heatmap_cuda_kernelPfPKiS1_S1_iiffii:
[----:B------:R-:W-:Y:S01]  /*0000*/  LDC R1, c[0x0][0x37c] ;  /* 0x0000df00ff017b82 */ /* 0x000fe20000000800 */
[----:B------:R-:W0:Y:S07]  /*0010*/  S2R R6, SR_TID.X ;  /* 0x0000000000067919 */ /* 0x000e2e0000002100 */
[----:B------:R-:W0:Y:S01]  /*0020*/  S2UR UR4, SR_CTAID.X ;  /* 0x00000000000479c3 */ /* 0x000e220000002500 */
[----:B------:R-:W1:Y:S07]  /*0030*/  LDCU UR5, c[0x0][0x3b0] ;  /* 0x00007600ff0577ac */ /* 0x000e6e0008000800 */
[----:B------:R-:W0:Y:S02]  /*0040*/  LDC R5, c[0x0][0x360] ;  /* 0x0000d800ff057b82 */ /* 0x000e240000000800 */
[----:B0-----:R-:W-:-:S05]  /*0050*/  IMAD R6, R5, UR4, R6 ;  /* 0x0000000405067c24 */ /* 0x001fca000f8e0206 */
[----:B-1----:R-:W-:-:S13]  /*0060*/  ISETP.GE.AND P0, PT, R6, UR5, PT ;  /* 0x0000000506007c0c */ /* 0x002fda000bf06270 */
[----:B------:R-:W-:Y:S05]  /*0070*/  @P0 EXIT ;  /* 0x000000000000094d */ /* 0x000fea0003800000 */
[----:B------:R-:W0:Y:S01]  /*0080*/  LDCU UR4, c[0x0][0x370] ;  /* 0x00006e00ff0477ac */ /* 0x000e220008000800 */
[----:B------:R-:W1:Y:S01]  /*0090*/  LDCU.64 UR6, c[0x0][0x358] ;  /* 0x00006b00ff0677ac */ /* 0x000e620008000a00 */
[----:B0-----:R-:W-:-:S07]  /*00a0*/  IMAD R5, R5, UR4, RZ ;  /* 0x0000000405057c24 */ /* 0x001fce000f8e02ff */
.L_x_43:
[----:B------:R-:W0:Y:S08]  /*00b0*/  LDC.64 R14, c[0x0][0x390] ;  /* 0x0000e400ff0e7b82 */ /* 0x000e300000000a00 */
[----:B------:R-:W2:Y:S01]  /*00c0*/  LDC.64 R12, c[0x0][0x388] ;  /* 0x0000e200ff0c7b82 */ /* 0x000ea20000000a00 */
[C---:B------:R-:W-:Y:S01]  /*00d0*/  IMAD.SHL.U32 R3, R6.reuse, 0x2, RZ ;  /* 0x0000000206037824 */ /* 0x040fe200078e00ff */
[----:B------:R-:W3:Y:S06]  /*00e0*/  LDCU UR4, c[0x0][0x3b0] ;  /* 0x00007600ff0477ac */ /* 0x000eec0008000800 */
[----:B------:R-:W4:Y:S01]  /*00f0*/  LDC R16, c[0x0][0x3a8] ;  /* 0x0000ea00ff107b82 */ /* 0x000f220000000800 */
[----:B0-----:R-:W-:-:S07]  /*0100*/  IMAD.WIDE R14, R6, 0x4, R14 ;  /* 0x00000004060e7825 */ /* 0x001fce00078e020e */
[----:B------:R-:W0:Y:S01]  /*0110*/  LDC.64 R10, c[0x0][0x398] ;  /* 0x0000e600ff0a7b82 */ /* 0x000e220000000a00 */
[----:B-1----:R1:W3:Y:S01]  /*0120*/  LDG.E R9, desc[UR6][R14.64] ;  /* 0x000000060e097981 */ /* 0x0022e2000c1e1900 */
[----:B--2---:R-:W-:-:S05]  /*0130*/  IMAD.WIDE R12, R3, 0x4, R12 ;  /* 0x00000004030c7825 */ /* 0x004fca00078e020c */
[----:B------:R-:W5:Y:S04]  /*0140*/  LDG.E R4, desc[UR6][R12.64] ;  /* 0x000000060c047981 */ /* 0x000f68000c1e1900 */
[----:B------:R-:W5:Y:S01]  /*0150*/  LDG.E R2, desc[UR6][R12.64+0x4] ;  /* 0x000004060c027981 */ /* 0x000f62000c1e1900 */
[----:B----4-:R-:W1:Y:S01]  /*0160*/  MUFU.RCP R3, R16 ;  /* 0x0000001000037308 */ /* 0x010e620000001000 */
[----:B0-----:R-:W-:-:S04]  /*0170*/  IMAD.WIDE R10, R6, 0x4, R10 ;  /* 0x00000004060a7825 */ /* 0x001fc800078e020a */
[----:B-1----:R-:W-:Y:S01]  /*0180*/  FFMA R14, R3, -R16, 1 ;  /* 0x3f800000030e7423 */ /* 0x002fe20000000810 */
[----:B------:R-:W-:Y:S01]  /*0190*/  IMAD.IADD R6, R5, 0x1, R6 ;  /* 0x0000000105067824 */ /* 0x000fe200078e0206 */
[----:B------:R0:W5:Y:S02]  /*01a0*/  LDG.E R11, desc[UR6][R10.64] ;  /* 0x000000060a0b7981 */ /* 0x000164000c1e1900 */
[----:B------:R-:W-:Y:S01]  /*01b0*/  FFMA R3, R3, R14, R3 ;  /* 0x0000000e03037223 */ /* 0x000fe20000000003 */
[----:B------:R-:W-:Y:S01]  /*01c0*/  BSSY.RECONVERGENT B0, `(.L_x_30) ;  /* 0x000000c000007945 */ /* 0x000fe20003800200 */
[----:B---3--:R-:W-:Y:S02]  /*01d0*/  ISETP.GE.AND P2, PT, R6, UR4, PT ;  /* 0x0000000406007c0c */ /* 0x008fe4000bf46270 */
[----:B------:R-:W-:-:S04]  /*01e0*/  LEA R8, R9, 0x1, 0x1 ;  /* 0x0000000109087811 */ /* 0x000fc800078e08ff */
[----:B------:R-:W-:-:S04]  /*01f0*/  I2FP.F32.S32 R0, R8 ;  /* 0x0000000800007245 */ /* 0x000fc80000201400 */
[----:B------:R-:W1:Y:S01]  /*0200*/  FCHK P0, R0, R16 ;  /* 0x0000001000007302 */ /* 0x000e620000000000 */
[----:B------:R-:W-:-:S04]  /*0210*/  FFMA R7, R0, R3, RZ ;  /* 0x0000000300077223 */ /* 0x000fc800000000ff */
[----:B0-----:R-:W-:-:S04]  /*0220*/  FFMA R10, R7, -R16, R0 ;  /* 0x80000010070a7223 */ /* 0x001fc80000000000 */
[----:B------:R-:W-:Y:S01]  /*0230*/  FFMA R3, R3, R10, R7 ;  /* 0x0000000a03037223 */ /* 0x000fe20000000007 */
[----:B-1----:R-:W-:Y:S06]  /*0240*/  @!P0 BRA `(.L_x_31) ;  /* 0x00000000000c8947 */ /* 0x002fec0003800000 */
[----:B------:R-:W-:-:S07]  /*0250*/  MOV R10, 0x270 ;  /* 0x00000270000a7802 */ /* 0x000fce0000000f00 */
[----:B-----5:R-:W-:Y:S05]  /*0260*/  CALL.REL.NOINC `($__internal_3_$__cuda_sm3x_div_rn_noftz_f32_slowpath) ;  /* 0x00000008001c7944 */ /* 0x020fea0003c00000 */
[----:B------:R-:W-:-:S07]  /*0270*/  IMAD.MOV.U32 R3, RZ, RZ, R0 ;  /* 0x000000ffff037224 */ /* 0x000fce00078e0000 */
.L_x_31:
[----:B------:R-:W-:Y:S05]  /*0280*/  BSYNC.RECONVERGENT B0 ;  /* 0x0000000000007941 */ /* 0x000fea0003800200 */
.L_x_30:
[----:B------:R-:W0:Y:S01]  /*0290*/  LDC.64 R12, c[0x0][0x3a0] ;  /* 0x0000e800ff0c7b82 */ /* 0x000e220000000a00 */
[----:B-----5:R-:W-:Y:S01]  /*02a0*/  VIMNMX R0, PT, PT, R2, R9, PT ;  /* 0x0000000902007248 */ /* 0x020fe20003fe0100 */
[----:B------:R-:W-:Y:S01]  /*02b0*/  IMAD.IADD R8, R8, 0x1, -R9 ;  /* 0x0000000108087824 */ /* 0x000fe200078e0a09 */
[----:B------:R-:W-:Y:S01]  /*02c0*/  IADD3 R10, PT, PT, -R4, RZ, RZ ;  /* 0x000000ff040a7210 */ /* 0x000fe20007ffe1ff */
[----:B------:R-:W-:Y:S01]  /*02d0*/  IMAD.MOV R7, RZ, RZ, -R2 ;  /* 0x000000ffff077224 */ /* 0x000fe200078e0a02 */
[----:B------:R-:W-:Y:S01]  /*02e0*/  BSSY B0, `(.L_x_32) ;  /* 0x0000048000007945 */ /* 0x000fe20003800000 */
[----:B------:R-:W-:Y:S02]  /*02f0*/  IMAD.MOV R14, RZ, RZ, -R0 ;  /* 0x000000ffff0e7224 */ /* 0x000fe400078e0a00 */
[----:B------:R-:W-:-:S04]  /*0300*/  FADD R0, R3, R3 ;  /* 0x0000000303007221 */ /* 0x000fc80000000000 */
[----:B------:R-:W-:Y:S01]  /*0310*/  FMUL R15, R0, R3 ;  /* 0x00000003000f7220 */ /* 0x000fe20000400000 */
[--C-:B0-----:R-:W-:Y:S02]  /*0320*/  VIADDMNMX R7, R7, R12, R8.reuse, PT ;  /* 0x0000000c07077246 */ /* 0x101fe40003800108 */
[----:B------:R-:W-:Y:S02]  /*0330*/  VIADDMNMX R13, R10, R13, R8, PT ;  /* 0x0000000d0a0d7246 */ /* 0x000fe40003800108 */
[----:B------:R-:W-:-:S13]  /*0340*/  ISETP.GT.AND P0, PT, R7, R14, PT ;  /* 0x0000000e0700720c */ /* 0x000fda0003f04270 */
[----:B------:R-:W-:Y:S05]  /*0350*/  @!P0 BRA `(.L_x_33) ;  /* 0x0000000400008947 */ /* 0x000fea0003800000 */
[----:B------:R-:W-:Y:S01]  /*0360*/  VIADD R0, R15, 0x1800000 ;  /* 0x018000000f007836 */ /* 0x000fe20000000000 */
[----:B------:R-:W-:Y:S01]  /*0370*/  VIMNMX R10, PT, PT, R4, R9, PT ;  /* 0x00000009040a7248 */ /* 0x000fe20003fe0100 */
[----:B------:R-:W-:Y:S01]  /*0380*/  BSSY.RECONVERGENT B1, `(.L_x_34) ;  /* 0x000000f000017945 */ /* 0x000fe20003800200 */
[----:B------:R-:W-:Y:S02]  /*0390*/  IMAD R11, R11, R12, R2 ;  /* 0x0000000c0b0b7224 */ /* 0x000fe400078e0202 */
[----:B------:R-:W-:Y:S01]  /*03a0*/  LOP3.LUT R0, R0, 0x7f800000, RZ, 0xc0, !PT ;  /* 0x7f80000000007812 */ /* 0x000fe200078ec0ff */
[----:B------:R-:W-:Y:S02]  /*03b0*/  IMAD.MOV.U32 R12, RZ, RZ, R14 ;  /* 0x000000ffff0c7224 */ /* 0x000fe400078e000e */
[----:B------:R-:W-:Y:S01]  /*03c0*/  IMAD.MOV R14, RZ, RZ, -R10 ;  /* 0x000000ffff0e7224 */ /* 0x000fe200078e0a0a */
[----:B------:R-:W-:-:S13]  /*03d0*/  ISETP.GT.U32.AND P0, PT, R0, 0x1ffffff, PT ;  /* 0x01ffffff0000780c */ /* 0x000fda0003f04070 */
[----:B------:R-:W-:Y:S05]  /*03e0*/  @P0 BRA `(.L_x_35) ;  /* 0x0000000000100947 */ /* 0x000fea0003800000 */
[----:B------:R-:W-:-:S07]  /*03f0*/  MOV R8, 0x410 ;  /* 0x0000041000087802 */ /* 0x000fce0000000f00 */
[----:B------:R-:W-:Y:S05]  /*0400*/  CALL.REL.NOINC `($__internal_2_$__cuda_sm20_rcp_rn_f32_slowpath) ;  /* 0x0000000000e07944 */ /* 0x000fea0003c00000 */
[----:B------:R-:W-:Y:S01]  /*0410*/  IMAD.MOV.U32 R0, RZ, RZ, R3 ;  /* 0x000000ffff007224 */ /* 0x000fe200078e0003 */
[----:B------:R-:W-:Y:S06]  /*0420*/  BRA `(.L_x_36) ;  /* 0x0000000000107947 */ /* 0x000fec0003800000 */
.L_x_35:
[----:B------:R-:W0:Y:S02]  /*0430*/  MUFU.RCP R0, R15 ;  /* 0x0000000f00007308 */ /* 0x000e240000001000 */
[----:B0-----:R-:W-:-:S04]  /*0440*/  FFMA R2, R15, R0, -1 ;  /* 0xbf8000000f027423 */ /* 0x001fc80000000000 */
[----:B------:R-:W-:-:S04]  /*0450*/  FADD.FTZ R3, -R2, -RZ ;  /* 0x800000ff02037221 */ /* 0x000fc80000010100 */
[----:B------:R-:W-:-:S07]  /*0460*/  FFMA R0, R0, R3, R0 ;  /* 0x0000000300007223 */ /* 0x000fce0000000000 */
.L_x_36:
[----:B------:R-:W-:Y:S05]  /*0470*/  BSYNC.RECONVERGENT B1 ;  /* 0x0000000000017941 */ /* 0x000fea0003800200 */
.L_x_34:
[----:B------:R-:W-:Y:S01]  /*0480*/  IMAD.MOV R2, RZ, RZ, -R10 ;  /* 0x000000ffff027224 */ /* 0x000fe200078e0a0a */
[----:B------:R-:W-:Y:S04]  /*0490*/  BSSY B1, `(.L_x_37) ;  /* 0x0000029000017945 */ /* 0x000fe80003800000 */
[----:B------:R-:W-:-:S13]  /*04a0*/  ISETP.GT.AND P0, PT, R13, R2, PT ;  /* 0x000000020d00720c */ /* 0x000fda0003f04270 */
[----:B------:R-:W-:Y:S05]  /*04b0*/  @!P0 BRA `(.L_x_38) ;  /* 0x0000000000988947 */ /* 0x000fea0003800000 */
[----:B------:R-:W0:Y:S01]  /*04c0*/  LDCU UR4, c[0x0][0x3a4] ;  /* 0x00007480ff0477ac */ /* 0x000e220008000800 */
[-C--:B------:R-:W-:Y:S01]  /*04d0*/  IADD3 R15, PT, PT, R11, R12.reuse, RZ ;  /* 0x0000000c0b0f7210 */ /* 0x080fe20007ffe0ff */
[----:B------:R-:W-:Y:S02]  /*04e0*/  IMAD R17, R12, R12, RZ ;  /* 0x0000000c0c117224 */ /* 0x000fe400078e02ff */
[----:B------:R-:W-:-:S03]  /*04f0*/  IMAD.MOV.U32 R16, RZ, RZ, R14 ;  /* 0x000000ffff107224 */ /* 0x000fc600078e000e */
[----:B------:R-:W-:Y:S01]  /*0500*/  I2FP.F32.U32 R17, R17 ;  /* 0x0000001100117245 */ /* 0x000fe20000201000 */
[----:B0-----:R-:W-:-:S07]  /*0510*/  IMAD R15, R15, UR4, R4 ;  /* 0x000000040f0f7c24 */ /* 0x001fce000f8e0204 */
.L_x_42:
[----:B------:R-:W0:Y:S01]  /*0520*/  LDC.64 R2, c[0x0][0x380] ;  /* 0x0000e000ff027b82 */ /* 0x000e220000000a00 */
[----:B------:R-:W-:Y:S01]  /*0530*/  IMAD.IADD R9, R15, 0x1, R16 ;  /* 0x000000010f097824 */ /* 0x000fe200078e0210 */
[----:B------:R-:W1:Y:S03]  /*0540*/  LDCU UR4, c[0x0][0x3ac] ;  /* 0x00007580ff0477ac */ /* 0x000e660008000800 */
[----:B0-----:R-:W-:-:S05]  /*0550*/  IMAD.WIDE R2, R9, 0x4, R2 ;  /* 0x0000000409027825 */ /* 0x001fca00078e0202 */
[----:B------:R0:W5:Y:S01]  /*0560*/  LDG.E R8, desc[UR6][R2.64] ;  /* 0x0000000602087981 */ /* 0x000162000c1e1900 */
[C---:B------:R-:W-:Y:S01]  /*0570*/  IMAD R9, R16.reuse, R16, RZ ;  /* 0x0000001010097224 */ /* 0x040fe200078e02ff */
[----:B------:R-:W-:Y:S01]  /*0580*/  BSSY B2, `(.L_x_39) ;  /* 0x0000018000027945 */ /* 0x000fe20003800000 */
[----:B------:R-:W-:Y:S02]  /*0590*/  IMAD.MOV.U32 R19, RZ, RZ, 0x437c0000 ;  /* 0x437c0000ff137424 */ /* 0x000fe400078e00ff */
[----:B------:R-:W-:Y:S01]  /*05a0*/  VIADD R16, R16, 0x1 ;  /* 0x0000000110107836 */ /* 0x000fe20000000000 */
[----:B------:R-:W-:-:S04]  /*05b0*/  I2FP.F32.U32 R18, R9 ;  /* 0x0000000900127245 */ /* 0x000fc80000201000 */
[----:B------:R-:W-:Y:S01]  /*05c0*/  ISETP.NE.AND P1, PT, R16, R13, PT ;  /* 0x0000000d1000720c */ /* 0x000fe20003f25270 */
[----:B------:R-:W-:Y:S01]  /*05d0*/  FADD R9, R17, R18 ;  /* 0x0000001211097221 */ /* 0x000fe20000000000 */
[----:B------:R-:W-:-:S03]  /*05e0*/  IMAD.MOV.U32 R18, RZ, RZ, 0x3bbb989d ;  /* 0x3bbb989dff127424 */ /* 0x000fc600078e00ff */
[----:B------:R-:W-:-:S04]  /*05f0*/  FMUL R9, R0, -R9 ;  /* 0x8000000900097220 */ /* 0x000fc80000400000 */
[----:B------:R-:W-:-:S04]  /*0600*/  FFMA.SAT R18, R9, R18, 0.5 ;  /* 0x3f00000009127423 */ /* 0x000fc80000002012 */
[----:B------:R-:W-:-:S04]  /*0610*/  FFMA.RM R18, R18, R19, 12582913 ;  /* 0x4b40000112127423 */ /* 0x000fc80000004013 */
[C---:B------:R-:W-:Y:S01]  /*0620*/  FADD R20, R18.reuse, -12583039 ;  /* 0xcb40007f12147421 */ /* 0x040fe20000000000 */
[----:B------:R-:W-:-:S03]  /*0630*/  SHF.L.U32 R18, R18, 0x17, RZ ;  /* 0x0000001712127819 */ /* 0x000fc600000006ff */
[----:B------:R-:W-:-:S04]  /*0640*/  FFMA R20, R9, 1.4426950216293334961, -R20 ;  /* 0x3fb8aa3b09147823 */ /* 0x000fc80000000814 */
[----:B------:R-:W-:-:S04]  /*0650*/  FFMA R20, R9, 1.925963033500011079e-08, R20 ;  /* 0x32a5706009147823 */ /* 0x000fc80000000014 */
[----:B------:R-:W2:Y:S02]  /*0660*/  MUFU.EX2 R9, R20 ;  /* 0x0000001400097308 */ /* 0x000ea40000000800 */
[----:B--2---:R-:W-:-:S04]  /*0670*/  FMUL R9, R18, R9 ;  /* 0x0000000912097220 */ /* 0x004fc80000400000 */
[----:B01----:R-:W-:-:S07]  /*0680*/  FMUL R9, R9, UR4 ;  /* 0x0000000409097c20 */ /* 0x003fce0008400000 */
.L_x_41:
[----:B-----5:R-:W-:Y:S01]  /*0690*/  FSETP.GTU.AND P0, PT, R9, R8, PT ;  /* 0x000000080900720b */ /* 0x020fe20003f0c000 */
[----:B------:R-:W-:-:S12]  /*06a0*/  YIELD ;  /* 0x0000000000007946 */ /* 0x000fd80003800000 */
[----:B------:R-:W-:Y:S05]  /*06b0*/  @!P0 BRA `(.L_x_40) ;  /* 0x0000000000108947 */ /* 0x000fea0003800000 */
[----:B------:R-:W2:Y:S02]  /*06c0*/  ATOMG.E.CAS.STRONG.GPU PT, R19, [R2], R8, R9 ;  /* 0x00000008021373a9 */ /* 0x000ea400001ee109 */
[----:B--2---:R-:W-:Y:S01]  /*06d0*/  ISETP.NE.AND P0, PT, R8, R19, PT ;  /* 0x000000130800720c */ /* 0x004fe20003f05270 */
[----:B------:R-:W-:-:S12]  /*06e0*/  IMAD.MOV.U32 R8, RZ, RZ, R19 ;  /* 0x000000ffff087224 */ /* 0x000fd800078e0013 */
[----:B------:R-:W-:Y:S05]  /*06f0*/  @P0 BRA `(.L_x_41) ;  /* 0xfffffffc00e40947 */ /* 0x000fea000383ffff */
.L_x_40:
[----:B------:R-:W-:Y:S05]  /*0700*/  BSYNC B2 ;  /* 0x0000000000027941 */ /* 0x000fea0003800000 */
.L_x_39:
[----:B------:R-:W-:Y:S05]  /*0710*/  @P1 BRA `(.L_x_42) ;  /* 0xfffffffc00801947 */ /* 0x000fea000383ffff */
.L_x_38:
[----:B------:R-:W-:Y:S05]  /*0720*/  BSYNC B1 ;  /* 0x0000000000017941 */ /* 0x000fea0003800000 */
.L_x_37:
[----:B------:R-:W-:-:S05]  /*0730*/  VIADD R12, R12, 0x1 ;  /* 0x000000010c0c7836 */ /* 0x000fca0000000000 */
[----:B------:R-:W-:-:S13]  /*0740*/  ISETP.NE.AND P0, PT, R12, R7, PT ;  /* 0x000000070c00720c */ /* 0x000fda0003f05270 */
[----:B------:R-:W-:Y:S05]  /*0750*/  @P0 BRA `(.L_x_34) ;  /* 0xfffffffc00480947 */ /* 0x000fea000383ffff */
.L_x_33:
[----:B------:R-:W-:Y:S05]  /*0760*/  BSYNC B0 ;  /* 0x0000000000007941 */ /* 0x000fea0003800000 */
.L_x_32:
[----:B------:R-:W-:Y:S05]  /*0770*/  @!P2 BRA `(.L_x_43) ;  /* 0xfffffff8004ca947 */ /* 0x000fea000383ffff */
[----:B------:R-:W-:Y:S05]  /*0780*/  EXIT ;  /* 0x000000000000794d */ /* 0x000fea0003800000 */
        .weak           $__internal_2_$__cuda_sm20_rcp_rn_f32_slowpath
        .type           $__internal_2_$__cuda_sm20_rcp_rn_f32_slowpath,@function
        .size           $__internal_2_$__cuda_sm20_rcp_rn_f32_slowpath,($__internal_3_$__cuda_sm3x_div_rn_noftz_f32_slowpath - $__internal_2_$__cuda_sm20_rcp_rn_f32_slowpath)
$__internal_2_$__cuda_sm20_rcp_rn_f32_slowpath:
[----:B------:R-:W-:Y:S01]  /*0790*/  IMAD.SHL.U32 R2, R15, 0x2, RZ ;  /* 0x000000020f027824 */ /* 0x000fe200078e00ff */
[----:B------:R-:W-:Y:S01]  /*07a0*/  BSSY.RECONVERGENT B2, `(.L_x_44) ;  /* 0x0000031000027945 */ /* 0x000fe20003800200 */
[----:B------:R-:W-:-:S03]  /*07b0*/  IMAD.MOV.U32 R0, RZ, RZ, R15 ;  /* 0x000000ffff007224 */ /* 0x000fc600078e000f */
[----:B------:R-:W-:-:S04]  /*07c0*/  SHF.R.U32.HI R2, RZ, 0x18, R2 ;  /* 0x00000018ff027819 */ /* 0x000fc80000011602 */
[----:B------:R-:W-:-:S13]  /*07d0*/  ISETP.NE.U32.AND P0, PT, R2, RZ, PT ;  /* 0x000000ff0200720c */ /* 0x000fda0003f05070 */
[----:B------:R-:W-:Y:S05]  /*07e0*/  @P0 BRA `(.L_x_45) ;  /* 0x0000000000280947 */ /* 0x000fea0003800000 */
[----:B------:R-:W-:-:S05]  /*07f0*/  IMAD.SHL.U32 R2, R0, 0x2, RZ ;  /* 0x0000000200027824 */ /* 0x000fca00078e00ff */
        /* <DEDUP_REMOVED lines=9> */
.L_x_45:
[----:B------:R-:W-:-:S04]  /*0890*/  IADD3 R17, PT, PT, R2, -0xfd, RZ ;  /* 0xffffff0302117810 */ /* 0x000fc80007ffe0ff */
[----:B------:R-:W-:-:S13]  /*08a0*/  ISETP.GT.U32.AND P0, PT, R17, 0x1, PT ;  /* 0x000000011100780c */ /* 0x000fda0003f04070 */
[----:B------:R-:W-:Y:S05]  /*08b0*/  @P0 BRA `(.L_x_47) ;  /* 0x0000000000780947 */ /* 0x000fea0003800000 */
[----:B------:R-:W-:Y:S01]  /*08c0*/  LOP3.LUT R3, R0, 0x7fffff, RZ, 0xc0, !PT ;  /* 0x007fffff00037812 */ /* 0x000fe200078ec0ff */
[----:B------:R-:W-:Y:S02]  /*08d0*/  IMAD.MOV.U32 R18, RZ, RZ, 0x3 ;  /* 0x00000003ff127424 */ /* 0x000fe400078e00ff */
[----:B------:R-:W-:Y:S01]  /*08e0*/  VIADD R2, R2, 0xffffff04 ;  /* 0xffffff0402027836 */ /* 0x000fe20000000000 */
        /* <DEDUP_REMOVED lines=19> */
[----:B------:R-:W-:-:S05]  /*0a20*/  SEL R3, RZ, 0x1, !P0 ;  /* 0x00000001ff037807 */ /* 0x000fca0004000000 */
[----:B------:R-:W-:-:S05]  /*0a30*/  IMAD.MOV R3, RZ, RZ, -R3 ;  /* 0x000000ffff037224 */ /* 0x000fca00078e0a03 */
[----:B------:R-:W-:Y:S02]  /*0a40*/  ISETP.GE.AND P0, PT, R3, RZ, PT ;  /* 0x000000ff0300720c */ /* 0x000fe40003f06270 */
[----:B------:R-:W-:-:S11]  /*0a50*/  SHF.R.U32.HI R3, RZ, R2, R9 ;  /* 0x00000002ff037219 */ /* 0x000fd60000011609 */
[----:B------:R-:W-:-:S05]  /*0a60*/  @!P0 VIADD R3, R3, 0x1 ;  /* 0x0000000103038836 */ /* 0x000fca0000000000 */
[----:B------:R-:W-:-:S04]  /*0a70*/  @!P1 SHF.L.U32 R3, R3, 0x1, RZ ;  /* 0x0000000103039819 */ /* 0x000fc800000006ff */
[----:B------:R-:W-:Y:S01]  /*0a80*/  LOP3.LUT R3, R3, 0x80000000, R0, 0xf8, !PT ;  /* 0x8000000003037812 */ /* 0x000fe200078ef800 */
[----:B------:R-:W-:Y:S06]  /*0a90*/  BRA `(.L_x_46) ;  /* 0x0000000000047947 */ /* 0x000fec0003800000 */
.L_x_47:
[----:B------:R0:W1:Y:S02]  /*0aa0*/  MUFU.RCP R3, R0 ;  /* 0x0000000000037308 */ /* 0x0000640000001000 */
.L_x_46:
[----:B------:R-:W-:Y:S05]  /*0ab0*/  BSYNC.RECONVERGENT B2 ;  /* 0x0000000000027941 */ /* 0x000fea0003800200 */
.L_x_44:
[----:B------:R-:W-:-:S04]  /*0ac0*/  IMAD.MOV.U32 R9, RZ, RZ, 0x0 ;  /* 0x00000000ff097424 */ /* 0x000fc800078e00ff */
[----:B01----:R-:W-:Y:S05]  /*0ad0*/  RET.REL.NODEC R8 `(_Z24draw_heatmap_cuda_kernelPfPKiS1_S1_iiffii) ;  /* 0xfffffff408487950 */ /* 0x003fea0003c3ffff */
        .weak           $__internal_3_$__cuda_sm3x_div_rn_noftz_f32_slowpath
        .type           $__internal_3_$__cuda_sm3x_div_rn_noftz_f32_slowpath,@function
        .size           $__internal_3_$__cuda_sm3x_div_rn_noftz_f32_slowpath,(.L_x_63 - $__internal_3_$__cuda_sm3x_div_rn_noftz_f32_slowpath)
$__internal_3_$__cuda_sm3x_div_rn_noftz_f32_slowpath:
[----:B------:R-:W0:Y:S01]  /*0ae0*/  LDC R3, c[0x0][0x3a8] ;  /* 0x0000ea00ff037b82 */ /* 0x000e220000000800 */
[--C-:B------:R-:W-:Y:S01]  /*0af0*/  SHF.R.U32.HI R7, RZ, 0x17, R0.reuse ;  /* 0x00000017ff077819 */ /* 0x100fe20000011600 */
[----:B------:R-:W1:Y:S01]  /*0b00*/  LDCU UR4, c[0x0][0x3a8] ;  /* 0x00007500ff0477ac */ /* 0x000e620008000800 */
[----:B------:R-:W-:Y:S01]  /*0b10*/  BSSY.RECONVERGENT B1, `(.L_x_48) ;  /* 0x0000064000017945 */ /* 0x000fe20003800200 */
[----:B------:R-:W-:Y:S01]  /*0b20*/  IMAD.MOV.U32 R13, RZ, RZ, R0 ;  /* 0x000000ffff0d7224 */ /* 0x000fe200078e0000 */
        /* <DEDUP_REMOVED lines=8> */
[----:B------:R-:W-:Y:S01]  /*0bb0*/  @!P0 MOV R7, RZ ;  /* 0x000000ff00078202 */ /* 0x000fe20000000f00 */
        /* <DEDUP_REMOVED lines=19> */
[----:B------:R-:W-:Y:S02]  /*0cf0*/  @P0 IMAD.MOV.U32 R7, RZ, RZ, RZ ;  /* 0x000000ffff070224 */ /* 0x000fe400078e00ff */
[----:B------:R-:W-:Y:S01]  /*0d00*/  @!P0 FFMA R13, R0, 1.84467440737095516160e+19, RZ ;  /* 0x5f800000000d8823 */ /* 0x000fe200000000ff */
[----:B------:R-:W-:Y:S02]  /*0d10*/  @!P0 IMAD.MOV.U32 R7, RZ, RZ, -0x40 ;  /* 0xffffffc0ff078424 */ /* 0x000fe400078e00ff */
[----:B------:R-:W-:Y:S02]  /*0d20*/  @!P1 FFMA R14, R3, 1.84467440737095516160e+19, RZ ;  /* 0x5f800000030e9823 */ /* 0x000fe400000000ff */
[----:B------:R-:W-:-:S07]  /*0d30*/  @!P1 VIADD R7, R7, 0x40 ;  /* 0x0000004007079836 */ /* 0x000fce0000000000 */
.L_x_49:
[----:B------:R-:W-:Y:S01]  /*0d40*/  LEA R3, R12, 0xc0800000, 0x17 ;  /* 0xc08000000c037811 */ /* 0x000fe200078eb8ff */
[----:B------:R-:W-:Y:S04]  /*0d50*/  BSSY.RECONVERGENT B2, `(.L_x_54) ;  /* 0x0000036000027945 */ /* 0x000fe80003800200 */
[----:B------:R-:W-:Y:S02]  /*0d60*/  IMAD.IADD R14, R14, 0x1, -R3 ;  /* 0x000000010e0e7824 */ /* 0x000fe400078e0a03 */
[----:B------:R-:W-:Y:S02]  /*0d70*/  VIADD R3, R16, 0xffffff81 ;  /* 0xffffff8110037836 */ /* 0x000fe40000000000 */
[----:B------:R-:W0:Y:S01]  /*0d80*/  MUFU.RCP R15, R14 ;  /* 0x0000000e000f7308 */ /* 0x000e220000001000 */
[----:B------:R-:W-:Y:S01]  /*0d90*/  FADD.FTZ R17, -R14, -RZ ;  /* 0x800000ff0e117221 */ /* 0x000fe20000010100 */
[C---:B------:R-:W-:Y:S01]  /*0da0*/  IMAD R0, R3.reuse, -0x800000, R13 ;  /* 0xff80000003007824 */ /* 0x040fe200078e020d */
[----:B------:R-:W-:-:S04]  /*0db0*/  IADD3 R12, PT, PT, R3, 0x7f, -R12 ;  /* 0x0000007f030c7810 */ /* 0x000fc80007ffe80c */
[----:B------:R-:W-:Y:S01]  /*0dc0*/  IADD3 R12, PT, PT, R12, R7, RZ ;  /* 0x000000070c0c7210 */ /* 0x000fe20007ffe0ff */
        /* <DEDUP_REMOVED lines=21> */
[C---:B------:R-:W-:Y:S02]  /*0f20*/  VIADD R14, R15.reuse, 0x20 ;  /* 0x000000200f0e7836 */ /* 0x040fe40000000000 */
[CCC-:B------:R-:W-:Y:S01]  /*0f30*/  FFMA.RM R12, R18.reuse, R16.reuse, R13.reuse ;  /* 0x00000010120c7223 */ /* 0x1c0fe2000000400d */
[----:B------:R-:W-:Y:S02]  /*0f40*/  ISETP.NE.AND P3, PT, R15, RZ, PT ;  /* 0x000000ff0f00720c */ /* 0x000fe40003f65270 */
[----:B------:R-:W-:Y:S01]  /*0f50*/  LOP3.LUT R7, R3, 0x7fffff, RZ, 0xc0, !PT ;  /* 0x007fffff03077812 */ /* 0x000fe200078ec0ff */
[----:B------:R-:W-:Y:S01]  /*0f60*/  FFMA.RP R3, R18, R16, R13 ;  /* 0x0000001012037223 */ /* 0x000fe2000000800d */
[----:B------:R-:W-:Y:S01]  /*0f70*/  IMAD.MOV R13, RZ, RZ, -R15 ;  /* 0x000000ffff0d7224 */ /* 0x000fe200078e0a0f */
[----:B------:R-:W-:Y:S02]  /*0f80*/  ISETP.NE.AND P1, PT, R15, RZ, PT ;  /* 0x000000ff0f00720c */ /* 0x000fe40003f25270 */
        /* <DEDUP_REMOVED lines=10> */
[----:B------:R-:W-:-:S04]  /*1030*/  LOP3.LUT R3, R3, R12, RZ, 0xc0, !PT ;  /* 0x0000000c03037212 */ /* 0x000fc800078ec0ff */
[----:B------:R-:W-:-:S04]  /*1040*/  IADD3 R3, PT, PT, R14, R3, RZ ;  /* 0x000000030e037210 */ /* 0x000fc80007ffe0ff */
[----:B------:R-:W-:Y:S01]  /*1050*/  LOP3.LUT R0, R3, R0, RZ, 0xfc, !PT ;  /* 0x0000000003007212 */ /* 0x000fe200078efcff */
[----:B------:R-:W-:Y:S06]  /*1060*/  BRA `(.L_x_57) ;  /* 0x0000000000107947 */ /* 0x000fec0003800000 */
.L_x_56:
[----:B------:R-:W-:-:S04]  /*1070*/  LOP3.LUT R0, R0, 0x80000000, RZ, 0xc0, !PT ;  /* 0x8000000000007812 */ /* 0x000fc800078ec0ff */
[----:B------:R-:W-:Y:S01]  /*1080*/  LOP3.LUT R0, R0, 0x7f800000, RZ, 0xfc, !PT ;  /* 0x7f80000000007812 */ /* 0x000fe200078efcff */
[----:B------:R-:W-:Y:S06]  /*1090*/  BRA `(.L_x_57) ;  /* 0x0000000000047947 */ /* 0x000fec0003800000 */
.L_x_55:
[----:B------:R-:W-:-:S07]  /*10a0*/  IMAD R0, R12, 0x800000, R0 ;  /* 0x008000000c007824 */ /* 0x000fce00078e0200 */
.L_x_57:
[----:B------:R-:W-:Y:S05]  /*10b0*/  BSYNC.RECONVERGENT B2 ;  /* 0x0000000000027941 */ /* 0x000fea0003800200 */
.L_x_54:
[----:B------:R-:W-:Y:S05]  /*10c0*/  BRA `(.L_x_58) ;  /* 0x0000000000207947 */ /* 0x000fea0003800000 */
.L_x_53:
[----:B------:R-:W-:-:S04]  /*10d0*/  LOP3.LUT R0, R14, 0x80000000, R13, 0x48, !PT ;  /* 0x800000000e007812 */ /* 0x000fc800078e480d */
[----:B------:R-:W-:Y:S01]  /*10e0*/  LOP3.LUT R0, R0, 0x7f800000, RZ, 0xfc, !PT ;  /* 0x7f80000000007812 */ /* 0x000fe200078efcff */
[----:B------:R-:W-:Y:S06]  /*10f0*/  BRA `(.L_x_58) ;  /* 0x0000000000147947 */ /* 0x000fec0003800000 */
.L_x_52:
[----:B------:R-:W-:Y:S01]  /*1100*/  LOP3.LUT R0, R14, 0x80000000, R13, 0x48, !PT ;  /* 0x800000000e007812 */ /* 0x000fe200078e480d */
[----:B------:R-:W-:Y:S06]  /*1110*/  BRA `(.L_x_58) ;  /* 0x00000000000c7947 */ /* 0x000fec0003800000 */
.L_x_51:
[----:B------:R-:W0:Y:S01]  /*1120*/  MUFU.RSQ R0, -QNAN ;  /* 0xffc0000000007908 */ /* 0x000e220000001400 */
[----:B------:R-:W-:Y:S05]  /*1130*/  BRA `(.L_x_58) ;  /* 0x0000000000047947 */ /* 0x000fea0003800000 */
.L_x_50:
[----:B------:R-:W-:-:S07]  /*1140*/  FADD.FTZ R0, R0, R3 ;  /* 0x0000000300007221 */ /* 0x000fce0000010000 */
.L_x_58:
[----:B------:R-:W-:Y:S05]  /*1150*/  BSYNC.RECONVERGENT B1 ;  /* 0x0000000000017941 */ /* 0x000fea0003800200 */
.L_x_48:
[----:B------:R-:W-:Y:S02]  /*1160*/  IMAD.MOV.U32 R12, RZ, RZ, R10 ;  /* 0x000000ffff0c7224 */ /* 0x000fe400078e000a */
[----:B------:R-:W-:-:S04]  /*1170*/  IMAD.MOV.U32 R13, RZ, RZ, 0x0 ;  /* 0x00000000ff0d7424 */ /* 0x000fc800078e00ff */
[----:B0-----:R-:W-:Y:S05]  /*1180*/  RET.REL.NODEC R12 `(_Z24draw_heatmap_cuda_kernelPfPKiS1_S1_iiffii) ;  /* 0xffffffec0c9c7950 */ /* 0x001fea0003c3ffff */
.L_x_59:
        /* <DEDUP_REMOVED lines=15> */
.L_x_63:


//--------------------- .nv.global.init           --------------------------
	.section	.nv.global.init,"aw",@progbits
.nv.global.init:
	.type		$str$1,@object
	.size		$str$1,($str - $str$1)
$str$1:
        /*0000*/ 	.byte	0x2f, 0x74, 0x6d, 0x70, 0x2f, 0x73, 0x61, 0x73, 0x73, 0x5f, 0x63, 0x75, 0x5f, 0x6f, 0x65, 0x39
        /*0010*/ 	.byte	0x73, 0x32, 0x6d, 0x37, 0x69, 0x2f, 0x6b, 0x2e, 0x63, 0x75, 0x00
	.type		$str,@object
	.size		$str,(__unnamed_1 - $str)
$str:
        /*001b*/ 	.byte	0x6c, 0x61, 0x62, 0x65, 0x6c, 0x20, 0x3e, 0x3d, 0x20, 0x30, 0x20, 0x26, 0x26, 0x20, 0x6c, 0x61
        /*002b*/ 	.byte	0x62, 0x65, 0x6c, 0x20, 0x3c, 0x20, 0x6d, 0x61, 0x78, 0x5f, 0x6e, 0x75, 0x6d, 0x5f, 0x63, 0x6c
        /*003b*/ 	.byte	0x61, 0x73, 0x73, 0x65, 0x73, 0x00
	.type		__unnamed_1,@object
	.size		__unnamed_1,(.L_0 - __unnamed_1)
__unnamed_1:
        /*0041*/ 	.byte	0x76, 0x6f, 0x69, 0x64, 0x20, 0x64, 0x72, 0x61, 0x77, 0x5f, 0x68, 0x65, 0x61, 0x74, 0x6d, 0x61
        /*0051*/ 	.byte	0x70, 0x5f, 0x62, 0x61, 0x74, 0x63, 0x68, 0x65, 0x64, 0x5f, 0x63, 0x75, 0x64, 0x61, 0x5f, 0x6b
        /*0061*/ 	.byte	0x65, 0x72, 0x6e, 0x65, 0x6c, 0x28, 0x66, 0x6c, 0x6f, 0x61, 0x74, 0x20, 0x2a, 0x2c, 0x20, 0x63
        /*0071*/ 	.byte	0x6f, 0x6e, 0x73, 0x74, 0x20, 0x69, 0x6e, 0x74, 0x20, 0x2a, 0x2c, 0x20, 0x63, 0x6f, 0x6e, 0x73
        /*0081*/ 	.byte	0x74, 0x20, 0x69, 0x6e, 0x74, 0x20, 0x2a, 0x2c, 0x20, 0x63, 0x6f, 0x6e, 0x73, 0x74, 0x20, 0x69
        /*0091*/ 	.byte	0x6e, 0x74, 0x20, 0x2a, 0x2c, 0x20, 0x69, 0x6e, 0x74, 0x2c, 0x20, 0x69, 0x6e, 0x74, 0x2c, 0x20
        /*00a1*/ 	.byte	0x69, 0x6e, 0x74, 0x2c, 0x20, 0x66, 0x6c, 0x6f, 0x61, 0x74, 0x2c, 0x20, 0x66, 0x6c, 0x6f, 0x61
        /*00b1*/ 	.byte	0x74, 0x2c, 0x20, 0x69, 0x6e, 0x74, 0x2c, 0x20, 0x69, 0x6e, 0x74, 0x2c, 0x20, 0x63, 0x6f, 0x6e
        /*00c1*/ 	.byte	0x73, 0x74, 0x20, 0x69, 0x6e, 0x74, 0x20, 0x2a, 0x29, 0x00
.L_0:


//--------------------- .nv.shared.reserved.0     --------------------------
	.section	.nv.shared.reserved.0,"aw",@nobits
	.weak		__nv_reservedSMEM_offset_0_alias
	.size		__nv_reservedSMEM_offset_0_alias, 0, 64
	.other		__nv_reservedSMEM_offset_0_alias,@"STO_CUDA_RESERVED_SHARED STV_DEFAULT"
__nv_reservedSMEM_offset_0_alias:
	.zero		0
	.zero		64


//--------------------- .nv.constant0._Z32draw_heatmap_batched_cuda_kernelPfPKiS1_S1_iiiffiiS1_ --------------------------
	.section	.nv.constant0._Z32draw_heatmap_batched_cuda_kernelPfPKiS1_S1_iiiffiiS1_,"a",@progbits
	.sectionflags	@""
	.align	4
.nv.constant0._Z32draw_heatmap_batched_cuda_kernelPfPKiS1_S1_iiiffiiS1_:
	.zero		968


//--------------------- .nv.constant0._Z24draw_heatmap_cuda_kernelPfPKiS1_S1_iiffii --------------------------
	.section	.nv.constant0._Z24draw_heatmap_cuda_kernelPfPKiS1_S1_iiffii,"a",@progbits
	.sectionflags	@""
	.align	4
.nv.constant0._Z24draw_heatmap_cuda_kernelPfPKiS1_S1_iiffii:
	.zero		952


//--------------------- SYMBOLS --------------------------

	.type		.nv.reservedSmem.offset0,@object
	.size		.nv.reservedSmem.offset0,0x4
	.type		__assertfail,@function
